// auto-generated by cutlass_sweep.gemm — config: {"arch": "sm_90", "cluster_m": 2, "cluster_n": 1, "dtype": "e5m2", "stages": 4, "tile_k": 32, "tile_m": 128, "tile_n": 128}
#include "cutlass/cutlass.h"
#include "cutlass/gemm/collective/collective_builder.hpp"
#include "cutlass/gemm/device/gemm_universal_adapter.h"
#include "cutlass/gemm/kernel/gemm_universal.hpp"
#include "cutlass/epilogue/collective/collective_builder.hpp"

using ElemA = cutlass::float_e5m2_t;
using ElemB = cutlass::float_e5m2_t;
using ElemCD = cutlass::float_e5m2_t;
using Acc  = float;
using TileShape    = cute::Shape<cute::_128, cute::_128, cute::_32>;
using ClusterShape = cute::Shape<cute::_2, cute::_1, cute::_1>;

using CollectiveEpilogue = typename cutlass::epilogue::collective::CollectiveBuilder<
    cutlass::arch::Sm90, cutlass::arch::OpClassTensorOp,
    TileShape, ClusterShape,
    cutlass::epilogue::collective::EpilogueTileAuto,
    Acc, Acc,
    ElemCD, cutlass::layout::RowMajor, 128 / cutlass::sizeof_bits<ElemCD>::value,
    ElemCD, cutlass::layout::RowMajor, 128 / cutlass::sizeof_bits<ElemCD>::value,
    cutlass::epilogue::collective::EpilogueScheduleAuto
  >::CollectiveOp;

using CollectiveMainloop = typename cutlass::gemm::collective::CollectiveBuilder<
    cutlass::arch::Sm90, cutlass::arch::OpClassTensorOp,
    ElemA, cutlass::layout::RowMajor, 128 / cutlass::sizeof_bits<ElemA>::value,
    ElemB, cutlass::layout::ColumnMajor, 128 / cutlass::sizeof_bits<ElemB>::value,
    Acc,
    TileShape, ClusterShape,
    cutlass::gemm::collective::StageCount<4>,
    cutlass::gemm::collective::KernelScheduleAuto
  >::CollectiveOp;

using GemmKernel = cutlass::gemm::kernel::GemmUniversal<
    cute::Shape<int,int,int,int>,
    CollectiveMainloop,
    CollectiveEpilogue
>;
using Gemm = cutlass::gemm::device::GemmUniversalAdapter<GemmKernel>;

// Force the device kernel symbol into the cubin without needing a host main.
auto* _anchor = &cutlass::device_kernel<GemmKernel>;


// ===== COMPILED SASS (sm_90a) =====

	.target	sm_90a

	.elftype	@"ET_EXEC"


//--------------------- .note.nv.tkinfo           --------------------------
	.section	.note.nv.tkinfo,"",@"SHT_NOTE"
	.sectionflags	@"SHF_NOTE_NV_TKINFO"
	.tkinfo
        /*0018*/ 	.word	0x00000002
        /*0030*/ 	.string	""
        /*0030*/ 	.string	"ptxas"
        /*0030*/ 	.string	"Cuda compilation tools, release 13.0, V13.0.88"
        /*0030*/ 	.string	"Build cuda_13.0.r13.0/compiler.36424714_0"
        /*0030*/ 	.string	"-arch sm_90a -m 64 "



//--------------------- .note.nv.cuinfo           --------------------------
	.section	.note.nv.cuinfo,"",@"SHT_NOTE"
	.sectionflags	@"SHF_NOTE_NV_CUINFO"
        /*0018*/ 	.short	0x0002
        /*001a*/ 	.short	0x005a
        /*001c*/ 	.short	0x0082
	.zero		2


//--------------------- .nv.info                  --------------------------
	.section	.nv.info,"",@"SHT_CUDA_INFO"
	.align	4


	//----- nvinfo : EIATTR_REGCOUNT
	.align		4
        /*0000*/ 	.byte	0x04, 0x2f
        /*0002*/ 	.short	(.L_12 - .L_11)
	.align		4
.L_11:
        /*0004*/ 	.word	index@(_ZN7cutlass13device_kernelINS_4gemm6kernel13GemmUniversalIN4cute5tupleIJiiiiEEENS1_10collective13CollectiveMmaINS1_37MainloopSm90TmaGmmaWarpSpecializedFP8ILi4ENS5_IJNS4_1CILi2EEENSA_ILi1EEESC_EEENS1_35KernelTmaWarpSpecializedCooperativeEEENS5_IJNSA_ILi128EEESG_NSA_ILi32EEEEEENS_12float_e5m2_tENS5_IJlSC_lEEESJ_SK_NS4_8TiledMMAINS4_8MMA_AtomIJNS4_4SM904GMMA31MMA_64x128x32_F32E5M2E5M2_SS_TNILNSO_7ScaleInE1ELSQ_1EEEEEENS4_6LayoutISD_NS5_IJSC_NSA_ILi0EEESU_EEEEENS5_IJNS4_10UnderscoreESX_SX_EEEEENS4_13SM90_TMA_LOADENS4_14ComposedLayoutINS4_7SwizzleILi1ELi4ELi3EEENS4_18smem_ptr_flag_bitsILi8EEENST_INS5_IJNSA_ILi8EEESH_EEENS5_IJSH_SC_EEEEEEEvNS4_8identityENS4_23SM90_TMA_LOAD_MULTICASTES1A_vS1B_EENS_8epilogue10collective6detail29Sm90TmaWarpSpecializedAdapterINS1F_15DefaultEpilogueISJ_SK_SK_NS1E_6thread17LinearCombinationISJ_Li1EffLNS1J_9ScaleType4KindE0ELNS_15FloatRoundStyleE2ESJ_EENS1_15EpilogueDefaultEEEEEvvEEEEvNT_6ParamsE)
        /*0008*/ 	.word	0x000000a8


	//----- nvinfo : EIATTR_FRAME_SIZE
	.align		4
.L_12:
        /*000c*/ 	.byte	0x04, 0x11
        /*000e*/ 	.short	(.L_14 - .L_13)
	.align		4
.L_13:
        /*0010*/ 	.word	index@(_ZN7cutlass13device_kernelINS_4gemm6kernel13GemmUniversalIN4cute5tupleIJiiiiEEENS1_10collective13CollectiveMmaINS1_37MainloopSm90TmaGmmaWarpSpecializedFP8ILi4ENS5_IJNS4_1CILi2EEENSA_ILi1EEESC_EEENS1_35KernelTmaWarpSpecializedCooperativeEEENS5_IJNSA_ILi128EEESG_NSA_ILi32EEEEEENS_12float_e5m2_tENS5_IJlSC_lEEESJ_SK_NS4_8TiledMMAINS4_8MMA_AtomIJNS4_4SM904GMMA31MMA_64x128x32_F32E5M2E5M2_SS_TNILNSO_7ScaleInE1ELSQ_1EEEEEENS4_6LayoutISD_NS5_IJSC_NSA_ILi0EEESU_EEEEENS5_IJNS4_10UnderscoreESX_SX_EEEEENS4_13SM90_TMA_LOADENS4_14ComposedLayoutINS4_7SwizzleILi1ELi4ELi3EEENS4_18smem_ptr_flag_bitsILi8EEENST_INS5_IJNSA_ILi8EEESH_EEENS5_IJSH_SC_EEEEEEEvNS4_8identityENS4_23SM90_TMA_LOAD_MULTICASTES1A_vS1B_EENS_8epilogue10collective6detail29Sm90TmaWarpSpecializedAdapterINS1F_15DefaultEpilogueISJ_SK_SK_NS1E_6thread17LinearCombinationISJ_Li1EffLNS1J_9ScaleType4KindE0ELNS_15FloatRoundStyleE2ESJ_EENS1_15EpilogueDefaultEEEEEvvEEEEvNT_6ParamsE)
        /*0014*/ 	.word	0x00000000


	//----- nvinfo : EIATTR_MIN_STACK_SIZE
	.align		4
.L_14:
        /*0018*/ 	.byte	0x04, 0x12
        /*001a*/ 	.short	(.L_16 - .L_15)
	.align		4
.L_15:
        /*001c*/ 	.word	index@(_ZN7cutlass13device_kernelINS_4gemm6kernel13GemmUniversalIN4cute5tupleIJiiiiEEENS1_10collective13CollectiveMmaINS1_37MainloopSm90TmaGmmaWarpSpecializedFP8ILi4ENS5_IJNS4_1CILi2EEENSA_ILi1EEESC_EEENS1_35KernelTmaWarpSpecializedCooperativeEEENS5_IJNSA_ILi128EEESG_NSA_ILi32EEEEEENS_12float_e5m2_tENS5_IJlSC_lEEESJ_SK_NS4_8TiledMMAINS4_8MMA_AtomIJNS4_4SM904GMMA31MMA_64x128x32_F32E5M2E5M2_SS_TNILNSO_7ScaleInE1ELSQ_1EEEEEENS4_6LayoutISD_NS5_IJSC_NSA_ILi0EEESU_EEEEENS5_IJNS4_10UnderscoreESX_SX_EEEEENS4_13SM90_TMA_LOADENS4_14ComposedLayoutINS4_7SwizzleILi1ELi4ELi3EEENS4_18smem_ptr_flag_bitsILi8EEENST_INS5_IJNSA_ILi8EEESH_EEENS5_IJSH_SC_EEEEEEEvNS4_8identityENS4_23SM90_TMA_LOAD_MULTICASTES1A_vS1B_EENS_8epilogue10collective6detail29Sm90TmaWarpSpecializedAdapterINS1F_15DefaultEpilogueISJ_SK_SK_NS1E_6thread17LinearCombinationISJ_Li1EffLNS1J_9ScaleType4KindE0ELNS_15FloatRoundStyleE2ESJ_EENS1_15EpilogueDefaultEEEEEvvEEEEvNT_6ParamsE)
        /*0020*/ 	.word	0x00000000
.L_16:


//--------------------- .nv.compat                --------------------------
	.section	.nv.compat,"",@"SHT_CUDA_COMPAT_INFO"
	.align	4
        /*0000*/ 	.byte	0x02, 0x09, 0x01, 0x00, 0x02, 0x02, 0x04, 0x00, 0x02, 0x05, 0x05, 0x00, 0x03, 0x07, 0x01, 0x01
        /*0010*/ 	.byte	0x02, 0x03, 0x01, 0x00, 0x02, 0x06, 0x01, 0x00, 0x04, 0x0b, 0x08, 0x00, 0x00, 0x00, 0x00, 0x00
        /*0020*/ 	.byte	0x00, 0x00, 0x00, 0x00


//--------------------- .nv.info._ZN7cutlass13device_kernelINS_4gemm6kernel13GemmUniversalIN4cute5tupleIJiiiiEEENS1_10collective13CollectiveMmaINS1_37MainloopSm90TmaGmmaWarpSpecializedFP8ILi4ENS5_IJNS4_1CILi2EEENSA_ILi1EEESC_EEENS1_35KernelTmaWarpSpecializedCooperativeEEENS5_IJNSA_ILi128EEESG_NSA_ILi32EEEEEENS_12float_e5m2_tENS5_IJlSC_lEEESJ_SK_NS4_8TiledMMAINS4_8MMA_AtomIJNS4_4SM904GMMA31MMA_64x128x32_F32E5M2E5M2_SS_TNILNSO_7ScaleInE1ELSQ_1EEEEEENS4_6LayoutISD_NS5_IJSC_NSA_ILi0EEESU_EEEEENS5_IJNS4_10UnderscoreESX_SX_EEEEENS4_13SM90_TMA_LOADENS4_14ComposedLayoutINS4_7SwizzleILi1ELi4ELi3EEENS4_18smem_ptr_flag_bitsILi8EEENST_INS5_IJNSA_ILi8EEESH_EEENS5_IJSH_SC_EEEEEEEvNS4_8identityENS4_23SM90_TMA_LOAD_MULTICASTES1A_vS1B_EENS_8epilogue10collective6detail29Sm90TmaWarpSpecializedAdapterINS1F_15DefaultEpilogueISJ_SK_SK_NS1E_6thread17LinearCombinationISJ_Li1EffLNS1J_9ScaleType4KindE0ELNS_15FloatRoundStyleE2ESJ_EENS1_15EpilogueDefaultEEEEEvvEEEEvNT_6ParamsE --------------------------
	.section	.nv.info._ZN7cutlass13device_kernelINS_4gemm6kernel13GemmUniversalIN4cute5tupleIJiiiiEEENS1_10collective13CollectiveMmaINS1_37MainloopSm90TmaGmmaWarpSpecializedFP8ILi4ENS5_IJNS4_1CILi2EEENSA_ILi1EEESC_EEENS1_35KernelTmaWarpSpecializedCooperativeEEENS5_IJNSA_ILi128EEESG_NSA_ILi32EEEEEENS_12float_e5m2_tENS5_IJlSC_lEEESJ_SK_NS4_8TiledMMAINS4_8MMA_AtomIJNS4_4SM904GMMA31MMA_64x128x32_F32E5M2E5M2_SS_TNILNSO_7ScaleInE1ELSQ_1EEEEEENS4_6LayoutISD_NS5_IJSC_NSA_ILi0EEESU_EEEEENS5_IJNS4_10UnderscoreESX_SX_EEEEENS4_13SM90_TMA_LOADENS4_14ComposedLayoutINS4_7SwizzleILi1ELi4ELi3EEENS4_18smem_ptr_flag_bitsILi8EEENST_INS5_IJNSA_ILi8EEESH_EEENS5_IJSH_SC_EEEEEEEvNS4_8identityENS4_23SM90_TMA_LOAD_MULTICASTES1A_vS1B_EENS_8epilogue10collective6detail29Sm90TmaWarpSpecializedAdapterINS1F_15DefaultEpilogueISJ_SK_SK_NS1E_6thread17LinearCombinationISJ_Li1EffLNS1J_9ScaleType4KindE0ELNS_15FloatRoundStyleE2ESJ_EENS1_15EpilogueDefaultEEEEEvvEEEEvNT_6ParamsE,"",@"SHT_CUDA_INFO"
	.sectionflags	@""
	.align	4


	//----- nvinfo : EIATTR_CUDA_API_VERSION
	.align		4
        /*0000*/ 	.byte	0x04, 0x37
        /*0002*/ 	.short	(.L_18 - .L_17)
.L_17:
        /*0004*/ 	.word	0x00000082


	//----- nvinfo : EIATTR_KPARAM_INFO
	.align		4
.L_18:
        /*0008*/ 	.byte	0x04, 0x17
        /*000a*/ 	.short	(.L_20 - .L_19)
.L_19:
        /*000c*/ 	.word	0x00000000
        /*0010*/ 	.short	0x0000
        /*0012*/ 	.short	0x0070
        /*0014*/ 	.byte	0x00, 0xf0, 0x01, 0x10


	//----- nvinfo : EIATTR_SPARSE_MMA_MASK
	.align		4
.L_20:
        /*0018*/ 	.byte	0x03, 0x50
        /*001a*/ 	.short	0x0000


	//----- nvinfo : EIATTR_MAXREG_COUNT
	.align		4
        /*001c*/ 	.byte	0x03, 0x1b
        /*001e*/ 	.short	0x00a8


	//----- nvinfo : EIATTR_NUM_BARRIERS
	.align		4
        /*0020*/ 	.byte	0x02, 0x4c
        /*0022*/ 	.byte	0x01
	.zero		1


	//----- nvinfo : EIATTR_MERCURY_ISA_VERSION
	.align		4
        /*0024*/ 	.byte	0x03, 0x5f
        /*0026*/ 	.short	0x0101


	//----- nvinfo : EIATTR_INT_WARP_WIDE_INSTR_OFFSETS
	.align		4
        /*0028*/ 	.byte	0x04, 0x31
        /*002a*/ 	.short	(.L_22 - .L_21)


	//   ....[0]....
.L_21:
        /*002c*/ 	.word	0x000004a0


	//   ....[1]....
        /*0030*/ 	.word	0x000004d0


	//   ....[2]....
        /*0034*/ 	.word	0x00000650


	//   ....[3]....
        /*0038*/ 	.word	0x00002cd0


	//----- nvinfo : EIATTR_COOP_GROUP_MASK_REGIDS
	.align		4
.L_22:
        /*003c*/ 	.byte	0x04, 0x29
        /*003e*/ 	.short	(.L_24 - .L_23)


	//   ....[0]....
.L_23:
        /*0040*/ 	.word	0xffffffff


	//   ....[1]....
        /*0044*/ 	.word	0xffffffff


	//   ....[2]....
        /*0048*/ 	.word	0xffffffff


	//   ....[3]....
        /*004c*/ 	.word	0xffffffff


	//   ....[4]....
        /*0050*/ 	.word	0xffffffff


	//   ....[5]....
        /*0054*/ 	.word	0xffffffff


	//----- nvinfo : EIATTR_COOP_GROUP_INSTR_OFFSETS
	.align		4
.L_24:
        /*0058*/ 	.byte	0x04, 0x28
        /*005a*/ 	.short	(.L_26 - .L_25)


	//   ....[0]....
.L_25:
        /*005c*/ 	.word	0x00000060


	//   ....[1]....
        /*0060*/ 	.word	0x00000070


	//   ....[2]....
        /*0064*/ 	.word	0x00000130


	//   ....[3]....
        /*0068*/ 	.word	0x000002d0


	//   ....[4]....
        /*006c*/ 	.word	0x000007f0


	//   ....[5]....
        /*0070*/ 	.word	0x00001270


	//----- nvinfo : EIATTR_REG_RECONFIG
	.align		4
.L_26:
        /*0074*/ 	.byte	0x01, 0x54
	.zero		2


	//----- nvinfo : EIATTR_MBARRIER_INSTR_OFFSETS
	.align		4
        /*0078*/ 	.byte	0x04, 0x39
        /*007a*/ 	.short	(.L_28 - .L_27)


	//   ....[0]....
.L_27:
        /*007c*/ 	.word	0x00000230
        /*0080*/ 	.word	0x000000ff
        /*0084*/ 	.word	0x00000000
        /*0088*/ 	.short	0x0100
        /*008a*/ 	.byte	0x08
	.zero		1


	//   ....[1]....
        /*008c*/ 	.word	0x00000240
        /*0090*/ 	.word	0x000000ff
        /*0094*/ 	.word	0x00000020
        /*0098*/ 	.short	0x0100
        /*009a*/ 	.byte	0x08
	.zero		1


	//   ....[2]....
        /*009c*/ 	.word	0x00000250
        /*00a0*/ 	.word	0x000000ff
        /*00a4*/ 	.word	0x00000008
        /*00a8*/ 	.short	0x0100
        /*00aa*/ 	.byte	0x08
	.zero		1


	//   ....[3]....
        /*00ac*/ 	.word	0x00000260
        /*00b0*/ 	.word	0x000000ff
        /*00b4*/ 	.word	0x00000028
        /*00b8*/ 	.short	0x0100
        /*00ba*/ 	.byte	0x08
	.zero		1


	//   ....[4]....
        /*00bc*/ 	.word	0x00000270
        /*00c0*/ 	.word	0x000000ff
        /*00c4*/ 	.word	0x00000010
        /*00c8*/ 	.short	0x0100
        /*00ca*/ 	.byte	0x08
	.zero		1


	//   ....[5]....
        /*00cc*/ 	.word	0x00000280
        /*00d0*/ 	.word	0x000000ff
        /*00d4*/ 	.word	0x00000030
        /*00d8*/ 	.short	0x0100
        /*00da*/ 	.byte	0x08
	.zero		1


	//   ....[6]....
        /*00dc*/ 	.word	0x00000290
        /*00e0*/ 	.word	0x000000ff
        /*00e4*/ 	.word	0x00000018
        /*00e8*/ 	.short	0x0100
        /*00ea*/ 	.byte	0x08
	.zero		1


	//   ....[7]....
        /*00ec*/ 	.word	0x000002a0
        /*00f0*/ 	.word	0x000000ff
        /*00f4*/ 	.word	0x00000038
        /*00f8*/ 	.short	0x0100
        /*00fa*/ 	.byte	0x08
	.zero		1


	//   ....[8]....
        /*00fc*/ 	.word	0x000006e0
        /*0100*/ 	.word	0x000000ff
        /*0104*/ 	.word	0x00000050
        /*0108*/ 	.short	0x0100
        /*010a*/ 	.byte	0x06
	.zero		1


	//   ....[9]....
        /*010c*/ 	.word	0x00000780
        /*0110*/ 	.word	0x000000ff
        /*0114*/ 	.word	0x00000058
        /*0118*/ 	.short	0x0100
        /*011a*/ 	.byte	0x06
	.zero		1


	//   ....[10]....
        /*011c*/ 	.word	0x000017a0
        /*0120*/ 	.word	0x000000ff
        /*0124*/ 	.word	0x00000000
        /*0128*/ 	.short	0x010a
        /*012a*/ 	.byte	0x06
	.zero		1


	//   ....[11]....
        /*012c*/ 	.word	0x000017e0
        /*0130*/ 	.word	0x000000ff
        /*0134*/ 	.word	0x00000000
        /*0138*/ 	.short	0x010a
        /*013a*/ 	.byte	0x06
	.zero		1


	//   ....[12]....
        /*013c*/ 	.word	0x000020c0
        /*0140*/ 	.word	0x000000ff
        /*0144*/ 	.word	0x00000000
        /*0148*/ 	.short	0x010a
        /*014a*/ 	.byte	0x0c
	.zero		1


	//   ....[13]....
        /*014c*/ 	.word	0x00002100
        /*0150*/ 	.word	0x000000ff
        /*0154*/ 	.word	0x00000000
        /*0158*/ 	.short	0x010a
        /*015a*/ 	.byte	0x0c
	.zero		1


	//   ....[14]....
        /*015c*/ 	.word	0x000026e0
        /*0160*/ 	.word	0x0000008c
        /*0164*/ 	.word	0x00000000
        /*0168*/ 	.short	0x0101
        /*016a*/ 	.byte	0x3f
	.zero		1


	//   ....[15]....
        /*016c*/ 	.word	0x00002d50
        /*0170*/ 	.word	0x0000000c
        /*0174*/ 	.word	0x00000000
        /*0178*/ 	.short	0x0101
        /*017a*/ 	.byte	0x3f
	.zero		1


	//   ....[16]....
        /*017c*/ 	.word	0x00008650
        /*0180*/ 	.word	0x00000013
        /*0184*/ 	.word	0x00000020
        /*0188*/ 	.short	0x010a
        /*018a*/ 	.byte	0x3f
	.zero		1


	//   ....[17]....
        /*018c*/ 	.word	0x000089f0
        /*0190*/ 	.word	0x00000006
        /*0194*/ 	.word	0x00000058
        /*0198*/ 	.short	0x0101
        /*019a*/ 	.byte	0x3f
	.zero		1


	//   ....[18]....
        /*019c*/ 	.word	0x000090f0
        /*01a0*/ 	.word	0x00000005
        /*01a4*/ 	.word	0x00000000
        /*01a8*/ 	.short	0x010a
        /*01aa*/ 	.byte	0x3f
	.zero		1


	//   ....[19]....
        /*01ac*/ 	.word	0x00009170
        /*01b0*/ 	.word	0x00000007
        /*01b4*/ 	.word	0x00000000
        /*01b8*/ 	.short	0x010a
        /*01ba*/ 	.byte	0x3f
	.zero		1


	//   ....[20]....
        /*01bc*/ 	.word	0x00009200
        /*01c0*/ 	.word	0x00000006
        /*01c4*/ 	.word	0x00000000
        /*01c8*/ 	.short	0x010a
        /*01ca*/ 	.byte	0x3f
	.zero		1


	//   ....[21]....
        /*01cc*/ 	.word	0x00009290
        /*01d0*/ 	.word	0x00000003
        /*01d4*/ 	.word	0x00000000
        /*01d8*/ 	.short	0x010a
        /*01da*/ 	.byte	0x3f
	.zero		1


	//   ....[22]....
        /*01dc*/ 	.word	0x00009300
        /*01e0*/ 	.word	0x0000000d
        /*01e4*/ 	.word	0x00000000
        /*01e8*/ 	.short	0x010a
        /*01ea*/ 	.byte	0x3f
	.zero		1


	//   ....[23]....
        /*01ec*/ 	.word	0x00009360
        /*01f0*/ 	.word	0x00000091
        /*01f4*/ 	.word	0x00000000
        /*01f8*/ 	.short	0x010a
        /*01fa*/ 	.byte	0x3f
	.zero		1


	//   ....[24]....
        /*01fc*/ 	.word	0x00009430
        /*0200*/ 	.word	0x00000013
        /*0204*/ 	.word	0x00000020
        /*0208*/ 	.short	0x010a
        /*020a*/ 	.byte	0x3f
	.zero		1


	//   ....[25]....
        /*020c*/ 	.word	0x00009500
        /*0210*/ 	.word	0x00000005
        /*0214*/ 	.word	0x00000000
        /*0218*/ 	.short	0x010a
        /*021a*/ 	.byte	0x3f
	.zero		1


	//   ....[26]....
        /*021c*/ 	.word	0x00009550
        /*0220*/ 	.word	0x00000007
        /*0224*/ 	.word	0x00000000
        /*0228*/ 	.short	0x010a
        /*022a*/ 	.byte	0x3f
	.zero		1


	//   ....[27]....
        /*022c*/ 	.word	0x000095a0
        /*0230*/ 	.word	0x00000006
        /*0234*/ 	.word	0x00000000
        /*0238*/ 	.short	0x010a
        /*023a*/ 	.byte	0x3f
	.zero		1


	//----- nvinfo : EIATTR_NUM_MBARRIERS
	.align		4
.L_28:
        /*023c*/ 	.byte	0x03, 0x38
        /*023e*/ 	.short	0x000a


	//----- nvinfo : EIATTR_EXIT_INSTR_OFFSETS
	.align		4
        /*0240*/ 	.byte	0x04, 0x1c
        /*0242*/ 	.short	(.L_30 - .L_29)


	//   ....[0]....
.L_29:
        /*0244*/ 	.word	0x00000950


	//   ....[1]....
        /*0248*/ 	.word	0x00001140


	//   ....[2]....
        /*024c*/ 	.word	0x00007d70


	//   ....[3]....
        /*0250*/ 	.word	0x000082d0


	//   ....[4]....
        /*0254*/ 	.word	0x000092e0


	//----- nvinfo : EIATTR_MAX_THREADS
	.align		4
.L_30:
        /*0258*/ 	.byte	0x04, 0x05
        /*025a*/ 	.short	(.L_32 - .L_31)
.L_31:
        /*025c*/ 	.word	0x00000180
        /*0260*/ 	.word	0x00000001
        /*0264*/ 	.word	0x00000001


	//----- nvinfo : EIATTR_CRS_STACK_SIZE
	.align		4
.L_32:
        /*0268*/ 	.byte	0x04, 0x1e
        /*026a*/ 	.short	(.L_34 - .L_33)
.L_33:
        /*026c*/ 	.word	0x00000000


	//----- nvinfo : EIATTR_CBANK_PARAM_SIZE
	.align		4
.L_34:
        /*0270*/ 	.byte	0x03, 0x19
        /*0272*/ 	.short	0x0470


	//----- nvinfo : EIATTR_PARAM_CBANK
	.align		4
        /*0274*/ 	.byte	0x04, 0x0a
        /*0276*/ 	.short	(.L_36 - .L_35)
	.align		4
.L_35:
        /*0278*/ 	.word	index@(.nv.constant0._ZN7cutlass13device_kernelINS_4gemm6kernel13GemmUniversalIN4cute5tupleIJiiiiEEENS1_10collective13CollectiveMmaINS1_37MainloopSm90TmaGmmaWarpSpecializedFP8ILi4ENS5_IJNS4_1CILi2EEENSA_ILi1EEESC_EEENS1_35KernelTmaWarpSpecializedCooperativeEEENS5_IJNSA_ILi128EEESG_NSA_ILi32EEEEEENS_12float_e5m2_tENS5_IJlSC_lEEESJ_SK_NS4_8TiledMMAINS4_8MMA_AtomIJNS4_4SM904GMMA31MMA_64x128x32_F32E5M2E5M2_SS_TNILNSO_7ScaleInE1ELSQ_1EEEEEENS4_6LayoutISD_NS5_IJSC_NSA_ILi0EEESU_EEEEENS5_IJNS4_10UnderscoreESX_SX_EEEEENS4_13SM90_TMA_LOADENS4_14ComposedLayoutINS4_7SwizzleILi1ELi4ELi3EEENS4_18smem_ptr_flag_bitsILi8EEENST_INS5_IJNSA_ILi8EEESH_EEENS5_IJSH_SC_EEEEEEEvNS4_8identityENS4_23SM90_TMA_LOAD_MULTICASTES1A_vS1B_EENS_8epilogue10collective6detail29Sm90TmaWarpSpecializedAdapterINS1F_15DefaultEpilogueISJ_SK_SK_NS1E_6thread17LinearCombinationISJ_Li1EffLNS1J_9ScaleType4KindE0ELNS_15FloatRoundStyleE2ESJ_EENS1_15EpilogueDefaultEEEEEvvEEEEvNT_6ParamsE)
        /*027c*/ 	.short	0x0210
        /*027e*/ 	.short	0x0470


	//----- nvinfo : EIATTR_SW_WAR
	.align		4
.L_36:
        /*0280*/ 	.byte	0x04, 0x36
        /*0282*/ 	.short	(.L_38 - .L_37)
.L_37:
        /*0284*/ 	.word	0x00000008
.L_38:


//--------------------- .nv.callgraph             --------------------------
	.section	.nv.callgraph,"",@"SHT_CUDA_CALLGRAPH"
	.align	4
	.sectionentsize	8
	.align		4
        /*0000*/ 	.word	0x00000000
	.align		4
        /*0004*/ 	.word	0xffffffff
	.align		4
        /*0008*/ 	.word	0x00000000
	.align		4
        /*000c*/ 	.word	0xfffffffe
	.align		4
        /*0010*/ 	.word	0x00000000
	.align		4
        /*0014*/ 	.word	0xfffffffd
	.align		4
        /*0018*/ 	.word	0x00000000
	.align		4
        /*001c*/ 	.word	0xfffffffc


//--------------------- .nv.constant4             --------------------------
	.section	.nv.constant4,"a",@progbits
	.align	8
	.align		8
.nv.constant4:
        /*0000*/ 	.dword	_ZN39_INTERNAL_4449a785_4_k_cu_8b0863a9_50524cuda3std3__45__cpo5beginE
	.align		8
        /*0008*/ 	.dword	_ZN39_INTERNAL_4449a785_4_k_cu_8b0863a9_50524cuda3std3__45__cpo3endE
	.align		8
        /*0010*/ 	.dword	_ZN39_INTERNAL_4449a785_4_k_cu_8b0863a9_50524cuda3std3__45__cpo6cbeginE
	.align		8
        /*0018*/ 	.dword	_ZN39_INTERNAL_4449a785_4_k_cu_8b0863a9_50524cuda3std3__45__cpo4cendE
	.align		8
        /*0020*/ 	.dword	_ZN39_INTERNAL_4449a785_4_k_cu_8b0863a9_50524cuda3std3__441_GLOBAL__N__4449a785_4_k_cu_8b0863a9_50526ignoreE
	.align		8
        /*0028*/ 	.dword	_ZN39_INTERNAL_4449a785_4_k_cu_8b0863a9_50524cuda3std3__419piecewise_constructE
	.align		8
        /*0030*/ 	.dword	_ZN39_INTERNAL_4449a785_4_k_cu_8b0863a9_50524cuda3std3__48in_placeE
	.align		8
        /*0038*/ 	.dword	_ZN39_INTERNAL_4449a785_4_k_cu_8b0863a9_50524cuda3std6ranges3__45__cpo4swapE
	.align		8
        /*0040*/ 	.dword	_ZN39_INTERNAL_4449a785_4_k_cu_8b0863a9_50524cuda3std6ranges3__45__cpo9iter_moveE
	.align		8
        /*0048*/ 	.dword	_ZN39_INTERNAL_4449a785_4_k_cu_8b0863a9_50524cute7productE
	.align		8
        /*0050*/ 	.dword	_ZN39_INTERNAL_4449a785_4_k_cu_8b0863a9_50524cute1_E


//--------------------- .text._ZN7cutlass13device_kernelINS_4gemm6kernel13GemmUniversalIN4cute5tupleIJiiiiEEENS1_10collective13CollectiveMmaINS1_37MainloopSm90TmaGmmaWarpSpecializedFP8ILi4ENS5_IJNS4_1CILi2EEENSA_ILi1EEESC_EEENS1_35KernelTmaWarpSpecializedCooperativeEEENS5_IJNSA_ILi128EEESG_NSA_ILi32EEEEEENS_12float_e5m2_tENS5_IJlSC_lEEESJ_SK_NS4_8TiledMMAINS4_8MMA_AtomIJNS4_4SM904GMMA31MMA_64x128x32_F32E5M2E5M2_SS_TNILNSO_7ScaleInE1ELSQ_1EEEEEENS4_6LayoutISD_NS5_IJSC_NSA_ILi0EEESU_EEEEENS5_IJNS4_10UnderscoreESX_SX_EEEEENS4_13SM90_TMA_LOADENS4_14ComposedLayoutINS4_7SwizzleILi1ELi4ELi3EEENS4_18smem_ptr_flag_bitsILi8EEENST_INS5_IJNSA_ILi8EEESH_EEENS5_IJSH_SC_EEEEEEEvNS4_8identityENS4_23SM90_TMA_LOAD_MULTICASTES1A_vS1B_EENS_8epilogue10collective6detail29Sm90TmaWarpSpecializedAdapterINS1F_15DefaultEpilogueISJ_SK_SK_NS1E_6thread17LinearCombinationISJ_Li1EffLNS1J_9ScaleType4KindE0ELNS_15FloatRoundStyleE2ESJ_EENS1_15EpilogueDefaultEEEEEvvEEEEvNT_6ParamsE --------------------------
	.section	.text._ZN7cutlass13device_kernelINS_4gemm6kernel13GemmUniversalIN4cute5tupleIJiiiiEEENS1_10collective13CollectiveMmaINS1_37MainloopSm90TmaGmmaWarpSpecializedFP8ILi4ENS5_IJNS4_1CILi2EEENSA_ILi1EEESC_EEENS1_35KernelTmaWarpSpecializedCooperativeEEENS5_IJNSA_ILi128EEESG_NSA_ILi32EEEEEENS_12float_e5m2_tENS5_IJlSC_lEEESJ_SK_NS4_8TiledMMAINS4_8MMA_AtomIJNS4_4SM904GMMA31MMA_64x128x32_F32E5M2E5M2_SS_TNILNSO_7ScaleInE1ELSQ_1EEEEEENS4_6LayoutISD_NS5_IJSC_NSA_ILi0EEESU_EEEEENS5_IJNS4_10UnderscoreESX_SX_EEEEENS4_13SM90_TMA_LOADENS4_14ComposedLayoutINS4_7SwizzleILi1ELi4ELi3EEENS4_18smem_ptr_flag_bitsILi8EEENST_INS5_IJNSA_ILi8EEESH_EEENS5_IJSH_SC_EEEEEEEvNS4_8identityENS4_23SM90_TMA_LOAD_MULTICASTES1A_vS1B_EENS_8epilogue10collective6detail29Sm90TmaWarpSpecializedAdapterINS1F_15DefaultEpilogueISJ_SK_SK_NS1E_6thread17LinearCombinationISJ_Li1EffLNS1J_9ScaleType4KindE0ELNS_15FloatRoundStyleE2ESJ_EENS1_15EpilogueDefaultEEEEEvvEEEEvNT_6ParamsE,"ax",@progbits
	.align	128
.text._ZN7cutlass13device_kernelINS_4gemm6kernel13GemmUniversalIN4cute5tupleIJiiiiEEENS1_10collective13CollectiveMmaINS1_37MainloopSm90TmaGmmaWarpSpecializedFP8ILi4ENS5_IJNS4_1CILi2EEENSA_ILi1EEESC_EEENS1_35KernelTmaWarpSpecializedCooperativeEEENS5_IJNSA_ILi128EEESG_NSA_ILi32EEEEEENS_12float_e5m2_tENS5_IJlSC_lEEESJ_SK_NS4_8TiledMMAINS4_8MMA_AtomIJNS4_4SM904GMMA31MMA_64x128x32_F32E5M2E5M2_SS_TNILNSO_7ScaleInE1ELSQ_1EEEEEENS4_6LayoutISD_NS5_IJSC_NSA_ILi0EEESU_EEEEENS5_IJNS4_10UnderscoreESX_SX_EEEEENS4_13SM90_TMA_LOADENS4_14ComposedLayoutINS4_7SwizzleILi1ELi4ELi3EEENS4_18smem_ptr_flag_bitsILi8EEENST_INS5_IJNSA_ILi8EEESH_EEENS5_IJSH_SC_EEEEEEEvNS4_8identityENS4_23SM90_TMA_LOAD_MULTICASTES1A_vS1B_EENS_8epilogue10collective6detail29Sm90TmaWarpSpecializedAdapterINS1F_15DefaultEpilogueISJ_SK_SK_NS1E_6thread17LinearCombinationISJ_Li1EffLNS1J_9ScaleType4KindE0ELNS_15FloatRoundStyleE2ESJ_EENS1_15EpilogueDefaultEEEEEvvEEEEvNT_6ParamsE:
        .type           _ZN7cutlass13device_kernelINS_4gemm6kernel13GemmUniversalIN4cute5tupleIJiiiiEEENS1_10collective13CollectiveMmaINS1_37MainloopSm90TmaGmmaWarpSpecializedFP8ILi4ENS5_IJNS4_1CILi2EEENSA_ILi1EEESC_EEENS1_35KernelTmaWarpSpecializedCooperativeEEENS5_IJNSA_ILi128EEESG_NSA_ILi32EEEEEENS_12float_e5m2_tENS5_IJlSC_lEEESJ_SK_NS4_8TiledMMAINS4_8MMA_AtomIJNS4_4SM904GMMA31MMA_64x128x32_F32E5M2E5M2_SS_TNILNSO_7ScaleInE1ELSQ_1EEEEEENS4_6LayoutISD_NS5_IJSC_NSA_ILi0EEESU_EEEEENS5_IJNS4_10UnderscoreESX_SX_EEEEENS4_13SM90_TMA_LOADENS4_14ComposedLayoutINS4_7SwizzleILi1ELi4ELi3EEENS4_18smem_ptr_flag_bitsILi8EEENST_INS5_IJNSA_ILi8EEESH_EEENS5_IJSH_SC_EEEEEEEvNS4_8identityENS4_23SM90_TMA_LOAD_MULTICASTES1A_vS1B_EENS_8epilogue10collective6detail29Sm90TmaWarpSpecializedAdapterINS1F_15DefaultEpilogueISJ_SK_SK_NS1E_6thread17LinearCombinationISJ_Li1EffLNS1J_9ScaleType4KindE0ELNS_15FloatRoundStyleE2ESJ_EENS1_15EpilogueDefaultEEEEEvvEEEEvNT_6ParamsE,@function
        .size           _ZN7cutlass13device_kernelINS_4gemm6kernel13GemmUniversalIN4cute5tupleIJiiiiEEENS1_10collective13CollectiveMmaINS1_37MainloopSm90TmaGmmaWarpSpecializedFP8ILi4ENS5_IJNS4_1CILi2EEENSA_ILi1EEESC_EEENS1_35KernelTmaWarpSpecializedCooperativeEEENS5_IJNSA_ILi128EEESG_NSA_ILi32EEEEEENS_12float_e5m2_tENS5_IJlSC_lEEESJ_SK_NS4_8TiledMMAINS4_8MMA_AtomIJNS4_4SM904GMMA31MMA_64x128x32_F32E5M2E5M2_SS_TNILNSO_7ScaleInE1ELSQ_1EEEEEENS4_6LayoutISD_NS5_IJSC_NSA_ILi0EEESU_EEEEENS5_IJNS4_10UnderscoreESX_SX_EEEEENS4_13SM90_TMA_LOADENS4_14ComposedLayoutINS4_7SwizzleILi1ELi4ELi3EEENS4_18smem_ptr_flag_bitsILi8EEENST_INS5_IJNSA_ILi8EEESH_EEENS5_IJSH_SC_EEEEEEEvNS4_8identityENS4_23SM90_TMA_LOAD_MULTICASTES1A_vS1B_EENS_8epilogue10collective6detail29Sm90TmaWarpSpecializedAdapterINS1F_15DefaultEpilogueISJ_SK_SK_NS1E_6thread17LinearCombinationISJ_Li1EffLNS1J_9ScaleType4KindE0ELNS_15FloatRoundStyleE2ESJ_EENS1_15EpilogueDefaultEEEEEvvEEEEvNT_6ParamsE,(.L_x_204 - _ZN7cutlass13device_kernelINS_4gemm6kernel13GemmUniversalIN4cute5tupleIJiiiiEEENS1_10collective13CollectiveMmaINS1_37MainloopSm90TmaGmmaWarpSpecializedFP8ILi4ENS5_IJNS4_1CILi2EEENSA_ILi1EEESC_EEENS1_35KernelTmaWarpSpecializedCooperativeEEENS5_IJNSA_ILi128EEESG_NSA_ILi32EEEEEENS_12float_e5m2_tENS5_IJlSC_lEEESJ_SK_NS4_8TiledMMAINS4_8MMA_AtomIJNS4_4SM904GMMA31MMA_64x128x32_F32E5M2E5M2_SS_TNILNSO_7ScaleInE1ELSQ_1EEEEEENS4_6LayoutISD_NS5_IJSC_NSA_ILi0EEESU_EEEEENS5_IJNS4_10UnderscoreESX_SX_EEEEENS4_13SM90_TMA_LOADENS4_14ComposedLayoutINS4_7SwizzleILi1ELi4ELi3EEENS4_18smem_ptr_flag_bitsILi8EEENST_INS5_IJNSA_ILi8EEESH_EEENS5_IJSH_SC_EEEEEEEvNS4_8identityENS4_23SM90_TMA_LOAD_MULTICASTES1A_vS1B_EENS_8epilogue10collective6detail29Sm90TmaWarpSpecializedAdapterINS1F_15DefaultEpilogueISJ_SK_SK_NS1E_6thread17LinearCombinationISJ_Li1EffLNS1J_9ScaleType4KindE0ELNS_15FloatRoundStyleE2ESJ_EENS1_15EpilogueDefaultEEEEEvvEEEEvNT_6ParamsE)
        .other          _ZN7cutlass13device_kernelINS_4gemm6kernel13GemmUniversalIN4cute5tupleIJiiiiEEENS1_10collective13CollectiveMmaINS1_37MainloopSm90TmaGmmaWarpSpecializedFP8ILi4ENS5_IJNS4_1CILi2EEENSA_ILi1EEESC_EEENS1_35KernelTmaWarpSpecializedCooperativeEEENS5_IJNSA_ILi128EEESG_NSA_ILi32EEEEEENS_12float_e5m2_tENS5_IJlSC_lEEESJ_SK_NS4_8TiledMMAINS4_8MMA_AtomIJNS4_4SM904GMMA31MMA_64x128x32_F32E5M2E5M2_SS_TNILNSO_7ScaleInE1ELSQ_1EEEEEENS4_6LayoutISD_NS5_IJSC_NSA_ILi0EEESU_EEEEENS5_IJNS4_10UnderscoreESX_SX_EEEEENS4_13SM90_TMA_LOADENS4_14ComposedLayoutINS4_7SwizzleILi1ELi4ELi3EEENS4_18smem_ptr_flag_bitsILi8EEENST_INS5_IJNSA_ILi8EEESH_EEENS5_IJSH_SC_EEEEEEEvNS4_8identityENS4_23SM90_TMA_LOAD_MULTICASTES1A_vS1B_EENS_8epilogue10collective6detail29Sm90TmaWarpSpecializedAdapterINS1F_15DefaultEpilogueISJ_SK_SK_NS1E_6thread17LinearCombinationISJ_Li1EffLNS1J_9ScaleType4KindE0ELNS_15FloatRoundStyleE2ESJ_EENS1_15EpilogueDefaultEEEEEvvEEEEvNT_6ParamsE,@"STO_CUDA_ENTRY STV_DEFAULT"
_ZN7cutlass13device_kernelINS_4gemm6kernel13GemmUniversalIN4cute5tupleIJiiiiEEENS1_10collective13CollectiveMmaINS1_37MainloopSm90TmaGmmaWarpSpecializedFP8ILi4ENS5_IJNS4_1CILi2EEENSA_ILi1EEESC_EEENS1_35KernelTmaWarpSpecializedCooperativeEEENS5_IJNSA_ILi128EEESG_NSA_ILi32EEEEEENS_12float_e5m2_tENS5_IJlSC_lEEESJ_SK_NS4_8TiledMMAINS4_8MMA_AtomIJNS4_4SM904GMMA31MMA_64x128x32_F32E5M2E5M2_SS_TNILNSO_7ScaleInE1ELSQ_1EEEEEENS4_6LayoutISD_NS5_IJSC_NSA_ILi0EEESU_EEEEENS5_IJNS4_10UnderscoreESX_SX_EEEEENS4_13SM90_TMA_LOADENS4_14ComposedLayoutINS4_7SwizzleILi1ELi4ELi3EEENS4_18smem_ptr_flag_bitsILi8EEENST_INS5_IJNSA_ILi8EEESH_EEENS5_IJSH_SC_EEEEEEEvNS4_8identityENS4_23SM90_TMA_LOAD_MULTICASTES1A_vS1B_EENS_8epilogue10collective6detail29Sm90TmaWarpSpecializedAdapterINS1F_15DefaultEpilogueISJ_SK_SK_NS1E_6thread17LinearCombinationISJ_Li1EffLNS1J_9ScaleType4KindE0ELNS_15FloatRoundStyleE2ESJ_EENS1_15EpilogueDefaultEEEEEvvEEEEvNT_6ParamsE:
[----:B------:R-:W-:Y:S01]  /*0000*/  LDC R1, c[0x0][0x28] ;  /* 0x00000a00ff017b82 */ /* 0x000fe20000000800 */
[----:B------:R-:W0:Y:S01]  /*0010*/  S2R R0, SR_TID.X ;  /* 0x0000000000007919 */ /* 0x000e220000002100 */
[----:B------:R-:W-:Y:S01]  /*0020*/  ELECT P0, URZ, PT ;  /* 0x00000000003f782f */ /* 0x000fe20003800000 */
[----:B------:R-:W-:Y:S01]  /*0030*/  BSSY B0, `(.L_x_0) ;  /* 0x000000f000007945 */ /* 0x000fe20003800000 */
[--C-:B0-----:R-:W-:Y:S02]  /*0040*/  SHF.R.U32.HI R2, RZ, 0x5, R0.reuse ;  /* 0x00000005ff027819 */ /* 0x101fe40000011600 */
[----:B------:R-:W-:-:S03]  /*0050*/  SHF.R.U32.HI R3, RZ, 0x7, R0 ;  /* 0x00000007ff037819 */ /* 0x000fc60000011600 */
[----:B------:R-:W0:Y:S04]  /*0060*/  SHFL.IDX PT, R7, R2, RZ, 0x1f ;  /* 0x00001fff02077589 */ /* 0x000e2800000e0000 */
[----:B------:R-:W1:Y:S01]  /*0070*/  SHFL.IDX PT, R3, R3, RZ, 0x1f ;  /* 0x00001fff03037589 */ /* 0x000e6200000e0000 */
[----:B0-----:R-:W-:-:S13]  /*0080*/  ISETP.NE.OR P0, PT, R7, RZ, !P0 ;  /* 0x000000ff0700720c */ /* 0x001fda0004705670 */
[----:B-1----:R-:W-:Y:S05]  /*0090*/  @P0 BRA `(.L_x_1) ;  /* 0x0000000000200947 */ /* 0x002fea0003800000 */
[----:B------:R-:W-:Y:S02]  /*00a0*/  ULDC.64 UR4, c[0x0][0x198] ;  /* 0x0000660000047ab9 */ /* 0x000fe40000000a00 */
[----:B------:R-:W-:Y:S02]  /*00b0*/  UIADD3 UR6, UP0, UR4, 0xf0, URZ ;  /* 0x000000f004067890 */ /* 0x000fe4000ff1e03f */
[----:B------:R-:W-:Y:S02]  /*00c0*/  UIADD3 UR4, UP1, UR4, 0x1f0, URZ ;  /* 0x000001f004047890 */ /* 0x000fe4000ff3e03f */
[----:B------:R-:W-:Y:S02]  /*00d0*/  UIADD3.X UR7, URZ, UR5, URZ, UP0, !UPT ;  /* 0x000000053f077290 */ /* 0x000fe400087fe43f */
[----:B------:R-:W-:-:S07]  /*00e0*/  UIADD3.X UR5, URZ, UR5, URZ, UP1, !UPT ;  /* 0x000000053f057290 */ /* 0x000fce0008ffe43f */
[----:B------:R0:W-:Y:S02]  /*00f0*/  UTMACCTL.PF [UR6] ;  /* 0x00000000060079b9 */ /* 0x0001e40008040000 */
[----:B------:R0:W-:Y:S02]  /*0100*/  UTMACCTL.PF [UR4] ;  /* 0x00000000040079b9 */ /* 0x0001e40008040000 */
[----:B0-----:R-:W-:Y:S01]  /*0110*/  NOP ;  /* 0x0000000000007918 */ /* 0x001fe20000000000 */
.L_x_1:
[----:B------:R-:W-:Y:S05]  /*0120*/  BSYNC B0 ;  /* 0x0000000000007941 */ /* 0x000fea0003800000 */
.L_x_0:
[----:B------:R-:W0:Y:S02]  /*0130*/  SHFL.IDX PT, R4, R2, RZ, 0x1f ;  /* 0x00001fff02047589 */ /* 0x000e2400000e0000 */
[----:B0-----:R-:W-:-:S13]  /*0140*/  ISETP.NE.AND P0, PT, R4, RZ, PT ;  /* 0x000000ff0400720c */ /* 0x001fda0003f05270 */
[----:B------:R-:W-:Y:S05]  /*0150*/  @P0 BRA `(.L_x_2) ;  /* 0x0000000000580947 */ /* 0x000fea0003800000 */
[----:B------:R-:W0:Y:S01]  /*0160*/  S2UR UR8, SR_CgaCtaId ;  /* 0x00000000000879c3 */ /* 0x000e220000008800 */
[----:B------:R-:W-:Y:S01]  /*0170*/  UMOV UR4, 0x400 ;  /* 0x0000040000047882 */ /* 0x000fe20000000000 */
[----:B------:R-:W-:Y:S01]  /*0180*/  UMOV UR5, 0x1 ;  /* 0x0000000100057882 */ /* 0x000fe20000000000 */
[----:B------:R-:W-:Y:S01]  /*0190*/  UMOV UR6, 0x4 ;  /* 0x0000000400067882 */ /* 0x000fe20000000000 */
[----:B------:R-:W-:Y:S01]  /*01a0*/  ELECT P0, URZ, PT ;  /* 0x00000000003f782f */ /* 0x000fe20003800000 */
[----:B------:R-:W-:-:S04]  /*01b0*/  UIADD3 UR6, -UR6, 0x100000, URZ ;  /* 0x0010000006067890 */ /* 0x000fc8000fffe13f */
[----:B------:R-:W-:Y:S02]  /*01c0*/  USHF.L.U32 UR7, UR6, 0xb, URZ ;  /* 0x0000000b06077899 */ /* 0x000fe4000800063f */
[----:B------:R-:W-:Y:S02]  /*01d0*/  USHF.L.U32 UR6, UR6, 0x1, URZ ;  /* 0x0000000106067899 */ /* 0x000fe4000800063f */
[----:B0-----:R-:W-:Y:S02]  /*01e0*/  ULEA UR8, UR8, UR4, 0x18 ;  /* 0x0000000408087291 */ /* 0x001fe4000f8ec03f */
[----:B------:R-:W-:-:S04]  /*01f0*/  UIADD3 UR4, -UR5, 0x100000, URZ ;  /* 0x0010000005047890 */ /* 0x000fc8000fffe13f */
[----:B------:R-:W-:Y:S02]  /*0200*/  USHF.L.U32 UR5, UR4, 0xb, URZ ;  /* 0x0000000b04057899 */ /* 0x000fe4000800063f */
[----:B------:R-:W-:Y:S01]  /*0210*/  USHF.L.U32 UR4, UR4, 0x1, URZ ;  /* 0x0000000104047899 */ /* 0x000fe2000800063f */
[----:B------:R-:W0:Y:S11]  /*0220*/  FENCE.VIEW.ASYNC.S ;  /* 0x00000000000073c6 */ /* 0x000e360000000000 */
[----:B0-----:R0:W1:Y:S01]  /*0230*/  SYNCS.EXCH.64 URZ, [UR8], UR4 ;  /* 0x00000004083f75b2 */ /* 0x0010620008000100 */
[----:B------:R0:W2:Y:S01]  /*0240*/  SYNCS.EXCH.64 URZ, [UR8+0x20], UR6 ;  /* 0x00002006083f75b2 */ /* 0x0000a20008000100 */
[----:B------:R0:W3:Y:S01]  /*0250*/  SYNCS.EXCH.64 URZ, [UR8+0x8], UR4 ;  /* 0x00000804083f75b2 */ /* 0x0000e20008000100 */
[----:B------:R0:W4:Y:S01]  /*0260*/  SYNCS.EXCH.64 URZ, [UR8+0x28], UR6 ;  /* 0x00002806083f75b2 */ /* 0x0001220008000100 */
[----:B------:R0:W0:Y:S01]  /*0270*/  SYNCS.EXCH.64 URZ, [UR8+0x10], UR4 ;  /* 0x00001004083f75b2 */ /* 0x0000220008000100 */
[----:B------:R0:W0:Y:S01]  /*0280*/  SYNCS.EXCH.64 URZ, [UR8+0x30], UR6 ;  /* 0x00003006083f75b2 */ /* 0x0000220008000100 */
[----:B------:R0:W0:Y:S01]  /*0290*/  SYNCS.EXCH.64 URZ, [UR8+0x18], UR4 ;  /* 0x00001804083f75b2 */ /* 0x0000220008000100 */
[----:B------:R0:W0:Y:S01]  /*02a0*/  SYNCS.EXCH.64 URZ, [UR8+0x38], UR6 ;  /* 0x00003806083f75b2 */ /* 0x0000220008000100 */
[----:B------:R-:W-:Y:S01]  /*02b0*/  NOP ;  /* 0x0000000000007918 */ /* 0x000fe20000000000 */
.L_x_2:
[----:B------:R-:W-:Y:S01]  /*02c0*/  SHF.R.S32.HI R5, RZ, 0x1f, R0 ;  /* 0x0000001fff057819 */ /* 0x000fe20000011400 */
[----:B------:R-:W5:Y:S01]  /*02d0*/  SHFL.IDX PT, R2, R2, RZ, 0x1f ;  /* 0x00001fff02027589 */ /* 0x000f6200000e0000 */
[----:B0-----:R-:W0:Y:S01]  /*02e0*/  S2UR UR8, SR_CTAID.X ;  /* 0x00000000000879c3 */ /* 0x001e220000002500 */
[----:B------:R-:W-:Y:S02]  /*02f0*/  ELECT P0, URZ, PT ;  /* 0x00000000003f782f */ /* 0x000fe40003800000 */
[----:B------:R-:W-:Y:S01]  /*0300*/  LEA.HI R5, R5, R0, RZ, 0x7 ;  /* 0x0000000005057211 */ /* 0x000fe200078f38ff */
[----:B------:R-:W1:Y:S01]  /*0310*/  S2R R8, SR_CTAID.Y ;  /* 0x0000000000087919 */ /* 0x000e620000002600 */
[----:B------:R-:W-:Y:S01]  /*0320*/  SHF.R.S32.HI R11, RZ, 0x1f, R4 ;  /* 0x0000001fff0b7819 */ /* 0x000fe20000011404 */
[----:B------:R-:W-:Y:S01]  /*0330*/  ULDC UR4, c[0x0][0x150] ;  /* 0x0000540000047ab9 */ /* 0x000fe20000000800 */
[----:B------:R-:W-:Y:S01]  /*0340*/  LOP3.LUT R5, R5, 0xffffff80, RZ, 0xc0, !PT ;  /* 0xffffff8005057812 */ /* 0x000fe200078ec0ff */
[----:B------:R-:W-:Y:S01]  /*0350*/  VIADD R16, R3, 0xffffffff ;  /* 0xffffffff03107836 */ /* 0x000fe20000000000 */
[----:B------:R-:W-:Y:S01]  /*0360*/  LEA.HI R11, R11, R4, RZ, 0x2 ;  /* 0x000000040b0b7211 */ /* 0x000fe200078f10ff */
[----:B------:R-:W2:Y:S01]  /*0370*/  LDC R12, c[0x0][0x144] ;  /* 0x00005100ff0c7b82 */ /* 0x000ea20000000800 */
[----:B------:R-:W-:Y:S01]  /*0380*/  NOP ;  /* 0x0000000000007918 */ /* 0x000fe20000000000 */
[----:B------:R-:W-:Y:S01]  /*0390*/  IMAD.IADD R6, R0, 0x1, -R5 ;  /* 0x0000000100067824 */ /* 0x000fe200078e0a05 */
[----:B------:R-:W-:Y:S01]  /*03a0*/  LOP3.LUT R11, R11, 0x3ffffffc, RZ, 0xc0, !PT ;  /* 0x3ffffffc0b0b7812 */ /* 0x000fe200078ec0ff */
[----:B------:R-:W-:Y:S01]  /*03b0*/  NOP ;  /* 0x0000000000007918 */ /* 0x000fe20000000000 */
[----:B------:R-:W-:-:S02]  /*03c0*/  ISETP.NE.AND P4, PT, R3, RZ, PT ;  /* 0x000000ff0300720c */ /* 0x000fc40003f85270 */
[----:B------:R-:W-:Y:S01]  /*03d0*/  SHF.R.S32.HI R5, RZ, 0x1f, R6 ;  /* 0x0000001fff057819 */ /* 0x000fe20000011406 */
[----:B------:R-:W-:Y:S01]  /*03e0*/  IMAD.IADD R4, R4, 0x1, -R11 ;  /* 0x0000000104047824 */ /* 0x000fe200078e0a0b */
[----:B------:R-:W3:Y:S01]  /*03f0*/  LDC R14, c[0x0][0x140] ;  /* 0x00005000ff0e7b82 */ /* 0x000ee20000000800 */
[----:B------:R-:W-:Y:S02]  /*0400*/  ISETP.GE.U32.AND P6, PT, R16, 0x2, PT ;  /* 0x000000021000780c */ /* 0x000fe40003fc6070 */
[----:B------:R-:W-:Y:S02]  /*0410*/  LEA.HI R5, R5, R6, RZ, 0x3 ;  /* 0x0000000605057211 */ /* 0x000fe400078f18ff */
[----:B-----5:R-:W-:Y:S02]  /*0420*/  ISETP.NE.OR P0, PT, R2, RZ, !P0 ;  /* 0x000000ff0200720c */ /* 0x020fe40004705670 */
[--C-:B------:R-:W-:Y:S01]  /*0430*/  SHF.R.S32.HI R2, RZ, 0x3, R5.reuse ;  /* 0x00000003ff027819 */ /* 0x100fe20000011405 */
[----:B------:R-:W5:Y:S01]  /*0440*/  LDC R13, c[0x0][0x148] ;  /* 0x00005200ff0d7b82 */ /* 0x000f620000000800 */
[----:B------:R-:W-:-:S02]  /*0450*/  SHF.R.S32.HI R5, RZ, 0x1f, R5 ;  /* 0x0000001fff057819 */ /* 0x000fc40000011405 */
[----:B0-----:R-:W-:Y:S02]  /*0460*/  I2FP.F32.U32 R10, UR8 ;  /* 0x00000008000a7c45 */ /* 0x001fe40008201000 */
[----:B------:R-:W-:-:S03]  /*0470*/  LEA.HI R5, R5, R2, RZ, 0x2 ;  /* 0x0000000205057211 */ /* 0x000fc600078f10ff */
[----:B------:R-:W-:Y:S01]  /*0480*/  FMUL R10, R10, UR4 ;  /* 0x000000040a0a7c20 */ /* 0x000fe20008400000 */
[----:B------:R-:W-:Y:S01]  /*0490*/  LOP3.LUT R5, R5, 0xfffffffc, RZ, 0xc0, !PT ;  /* 0xfffffffc05057812 */ /* 0x000fe200078ec0ff */
[----:B------:R-:W-:Y:S01]  /*04a0*/  VOTEU.ALL UP0, P0 ;  /* 0x00000000003f7886 */ /* 0x000fe20000000000 */
[----:B-1----:R-:W-:Y:S01]  /*04b0*/  I2FP.F32.U32 R11, R8 ;  /* 0x00000008000b7245 */ /* 0x002fe20000201000 */
[----:B------:R-:W-:Y:S01]  /*04c0*/  ULDC UR4, c[0x0][0x154] ;  /* 0x0000550000047ab9 */ /* 0x000fe20000000800 */
[----:B------:R-:W-:Y:S01]  /*04d0*/  VOTEU.ALL UP1, P0 ;  /* 0x00000000003f7886 */ /* 0x000fe20000020000 */
[----:B------:R-:W0:Y:S01]  /*04e0*/  F2I.U32.TRUNC.NTZ R10, R10 ;  /* 0x0000000a000a7305 */ /* 0x000e22000020f000 */
[----:B------:R-:W-:Y:S01]  /*04f0*/  IMAD.IADD R5, R2, 0x1, -R5 ;  /* 0x0000000102057824 */ /* 0x000fe200078e0a05 */
[----:B------:R-:W1:Y:S01]  /*0500*/  @!UP0 S2UR UR7, SR_CgaCtaId ;  /* 0x00000000000789c3 */ /* 0x000e620000008800 */
[----:B------:R-:W-:Y:S01]  /*0510*/  @!UP0 UMOV UR6, 0x400 ;  /* 0x0000040000068882 */ /* 0x000fe20000000000 */
[----:B---3--:R-:W-:Y:S01]  /*0520*/  ISETP.EQ.U32.AND P3, PT, R14, 0x1, PT ;  /* 0x000000010e00780c */ /* 0x008fe20003f62070 */
[----:B------:R-:W-:-:S05]  /*0530*/  IMAD R5, R4, 0x4, R5 ;  /* 0x0000000404057824 */ /* 0x000fca00078e0205 */
[----:B------:R-:W-:-:S04]  /*0540*/  LEA.HI R2, R5, R5, RZ, 0x1 ;  /* 0x0000000505027211 */ /* 0x000fc800078f08ff */
[----:B------:R-:W-:Y:S01]  /*0550*/  LOP3.LUT R4, R2, 0xfffffffe, RZ, 0xc0, !PT ;  /* 0xfffffffe02047812 */ /* 0x000fe200078ec0ff */
[----:B0-----:R-:W-:Y:S02]  /*0560*/  IMAD.MOV R15, RZ, RZ, -R10 ;  /* 0x000000ffff0f7224 */ /* 0x001fe400078e0a0a */
[----:B------:R-:W-:Y:S01]  /*0570*/  FMUL R10, R11, UR4 ;  /* 0x000000040b0a7c20 */ /* 0x000fe20008400000 */
[----:B------:R-:W-:Y:S01]  /*0580*/  SHF.R.S32.HI R2, RZ, 0x1f, R7 ;  /* 0x0000001fff027819 */ /* 0x000fe20000011407 */
[----:B------:R-:W-:Y:S01]  /*0590*/  UMOV UR4, 0x20 ;  /* 0x0000002000047882 */ /* 0x000fe20000000000 */
[----:B--2---:R-:W-:Y:S01]  /*05a0*/  IMAD R12, R12, R15, UR8 ;  /* 0x000000080c0c7e24 */ /* 0x004fe2000f8e020f */
[----:B------:R-:W-:-:S04]  /*05b0*/  @!UP0 UIADD3 UR4, -UR4, 0x100000, URZ ;  /* 0x0010000004048890 */ /* 0x000fc8000fffe13f */
[----:B------:R-:W-:Y:S02]  /*05c0*/  @!UP0 USHF.L.U32 UR5, UR4, 0xb, URZ ;  /* 0x0000000b04058899 */ /* 0x000fe4000800063f */
[----:B------:R-:W-:Y:S01]  /*05d0*/  @!UP0 USHF.L.U32 UR4, UR4, 0x1, URZ ;  /* 0x0000000104048899 */ /* 0x000fe2000800063f */
[C---:B------:R-:W-:Y:S01]  /*05e0*/  IMAD.IADD R11, R5.reuse, 0x1, -R4 ;  /* 0x00000001050b7824 */ /* 0x040fe200078e0a04 */
[----:B------:R-:W0:Y:S01]  /*05f0*/  F2I.U32.TRUNC.NTZ R10, R10 ;  /* 0x0000000a000a7305 */ /* 0x000e22000020f000 */
[----:B------:R-:W-:Y:S01]  /*0600*/  LEA.HI R2, R2, R7, RZ, 0x2 ;  /* 0x0000000702027211 */ /* 0x000fe200078f10ff */
[----:B------:R-:W-:Y:S02]  /*0610*/  IMAD.SHL.U32 R4, R5, 0x4, RZ ;  /* 0x0000000405047824 */ /* 0x000fe400078e00ff */
[----:B------:R-:W-:Y:S01]  /*0620*/  ISETP.NE.AND P2, PT, R11, R12, PT ;  /* 0x0000000c0b00720c */ /* 0x000fe20003f45270 */
[----:B-1----:R-:W-:Y:S01]  /*0630*/  @!UP0 ULEA UR6, UR7, UR6, 0x18 ;  /* 0x0000000607068291 */ /* 0x002fe2000f8ec03f */
[----:B------:R-:W-:Y:S01]  /*0640*/  LOP3.LUT R2, R2, 0xfffffffc, RZ, 0xc0, !PT ;  /* 0xfffffffc02027812 */ /* 0x000fe200078ec0ff */
[----:B------:R-:W-:Y:S01]  /*0650*/  VOTEU.ALL UP0, P0 ;  /* 0x00000000003f7886 */ /* 0x000fe20000000000 */
[----:B------:R-:W-:-:S02]  /*0660*/  LOP3.LUT R5, R5, 0xc, R4, 0x78, !PT ;  /* 0x0000000c05057812 */ /* 0x000fc400078e7804 */
[----:B------:R-:W-:Y:S01]  /*0670*/  LOP3.LUT P0, RZ, R6, 0x7, RZ, 0xc0, !PT ;  /* 0x0000000706ff7812 */ /* 0x000fe2000780c0ff */
[----:B------:R-:W-:Y:S02]  /*0680*/  IMAD.IADD R7, R7, 0x1, -R2 ;  /* 0x0000000107077824 */ /* 0x000fe400078e0a02 */
[----:B------:R-:W-:Y:S01]  /*0690*/  IMAD.MOV.U32 R6, RZ, RZ, 0x1 ;  /* 0x00000001ff067424 */ /* 0x000fe200078e00ff */
[----:B------:R-:W-:Y:S01]  /*06a0*/  ISETP.LT.U32.AND P0, PT, R5, 0x2, !P0 ;  /* 0x000000020500780c */ /* 0x000fe20004701070 */
[----:B0-----:R-:W-:Y:S01]  /*06b0*/  IMAD.MOV R20, RZ, RZ, -R10 ;  /* 0x000000ffff147224 */ /* 0x001fe200078e0a0a */
[----:B------:R-:W-:Y:S01]  /*06c0*/  ISETP.NE.AND P1, PT, R7, 0x3, PT ;  /* 0x000000030700780c */ /* 0x000fe20003f25270 */
[----:B------:R-:W0:Y:S02]  /*06d0*/  FENCE.VIEW.ASYNC.S ;  /* 0x00000000000073c6 */ /* 0x000e240000000000 */
[----:B0-----:R0:W1:Y:S01]  /*06e0*/  @!UP0 SYNCS.EXCH.64 URZ, [UR6+0x50], UR4 ;  /* 0x00005004063f85b2 */ /* 0x0010620008000100 */
[----:B------:R-:W-:Y:S01]  /*06f0*/  @P2 LEA.HI R2, R5, R5, RZ, 0x1 ;  /* 0x0000000505022211 */ /* 0x000fe200078f08ff */
[----:B-----5:R-:W-:Y:S01]  /*0700*/  IMAD R11, R13, R20, R8 ;  /* 0x000000140d0b7224 */ /* 0x020fe200078e0208 */
[----:B------:R-:W-:-:S02]  /*0710*/  ISETP.EQ.OR P1, PT, R7, RZ, !P1 ;  /* 0x000000ff0700720c */ /* 0x000fc40004f22670 */
[----:B------:R-:W-:Y:S02]  /*0720*/  @P2 SHF.R.S32.HI R2, RZ, 0x1, R2 ;  /* 0x00000001ff022819 */ /* 0x000fe40000011402 */
[----:B------:R-:W-:Y:S02]  /*0730*/  ISETP.EQ.AND P1, PT, R3, RZ, P1 ;  /* 0x000000ff0300720c */ /* 0x000fe40000f22270 */
[----:B------:R-:W-:Y:S02]  /*0740*/  @P2 ISETP.NE.AND P5, PT, R2, R11, PT ;  /* 0x0000000b0200220c */ /* 0x000fe40003fa5270 */
[----:B------:R-:W-:Y:S02]  /*0750*/  SEL R3, RZ, 0x1, !P0 ;  /* 0x00000001ff037807 */ /* 0x000fe40004000000 */
[----:B------:R-:W-:Y:S02]  /*0760*/  @P2 SEL R6, RZ, 0x1, P5 ;  /* 0x00000001ff062807 */ /* 0x000fe40002800000 */
[----:B------:R-:W-:Y:S01]  /*0770*/  SEL R4, RZ, 0x1, !P1 ;  /* 0x00000001ff047807 */ /* 0x000fe20004800000 */
[----:B------:R0:W2:Y:S01]  /*0780*/  @!UP1 SYNCS.EXCH.64 URZ, [UR6+0x58], UR4 ;  /* 0x00005804063f95b2 */ /* 0x0000a20008000100 */
[----:B------:R-:W-:Y:S01]  /*0790*/  LOP3.LUT R6, R6, R3, RZ, 0xc0, !PT ;  /* 0x0000000306067212 */ /* 0x000fe200078ec0ff */
[----:B------:R-:W-:Y:S01]  /*07a0*/  NOP ;  /* 0x0000000000007918 */ /* 0x000fe20000000000 */
[----:B------:R-:W-:Y:S01]  /*07b0*/  SEL R4, R4, 0x2, P6 ;  /* 0x0000000204047807 */ /* 0x000fe20003000000 */
[----:B------:R-:W-:Y:S06]  /*07c0*/  @!P3 BRA `(.L_x_3) ;  /* 0x000000000008b947 */ /* 0x000fec0003800000 */
[----:B-12-4-:R-:W-:Y:S01]  /*07d0*/  UCGABAR_ARV ;  /* 0x00000000000079c7 */ /* 0x016fe20008000000 */
[----:B------:R-:W-:Y:S05]  /*07e0*/  BRA `(.L_x_4) ;  /* 0x0000000000047947 */ /* 0x000fea0003800000 */
.L_x_3:
[----:B-12-4-:R-:W-:Y:S01]  /*07f0*/  NOP ;  /* 0x0000000000007918 */ /* 0x016fe20000000000 */
.L_x_4:
[----:B------:R-:W1:Y:S01]  /*0800*/  LDC R2, c[0x0][0x65c] ;  /* 0x00019700ff027b82 */ /* 0x000e620000000800 */
[----:B------:R-:W-:Y:S01]  /*0810*/  IMAD.MOV.U32 R3, RZ, RZ, RZ ;  /* 0x000000ffff037224 */ /* 0x000fe200078e00ff */
[----:B-1----:R-:W-:Y:S01]  /*0820*/  ISETP.NE.AND P2, PT, R2, 0x1, PT ;  /* 0x000000010200780c */ /* 0x002fe20003f45270 */
[----:B------:R-:W-:-:S12]  /*0830*/  IMAD.U32 R2, RZ, RZ, UR8 ;  /* 0x00000008ff027e24 */ /* 0x000fd8000f8e00ff */
[----:B------:R-:W1:Y:S01]  /*0840*/  @P2 LDC R15, c[0x0][0x10] ;  /* 0x00000400ff0f2b82 */ /* 0x000e620000000800 */
[----:B------:R-:W-:Y:S02]  /*0850*/  @P2 IMAD.MOV.U32 R9, RZ, RZ, RZ ;  /* 0x000000ffff092224 */ /* 0x000fe400078e00ff */
[----:B------:R-:W-:-:S05]  /*0860*/  @P2 IMAD.MOV.U32 R17, RZ, RZ, RZ ;  /* 0x000000ffff112224 */ /* 0x000fca00078e00ff */
[----:B------:R-:W2:Y:S01]  /*0870*/  @!P2 LDC R11, c[0x0][0xc] ;  /* 0x00000300ff0bab82 */ /* 0x000ea20000000800 */
[----:B-1----:R-:W-:-:S04]  /*0880*/  @P2 IMAD.WIDE.U32 R14, R15, UR8, R8 ;  /* 0x000000080f0e2c25 */ /* 0x002fc8000f8e0008 */
[----:B--2---:R-:W-:-:S04]  /*0890*/  @!P2 IMAD.WIDE.U32 R10, R8, R11, R2 ;  /* 0x0000000b080aa225 */ /* 0x004fc800078e0002 */
[----:B------:R-:W-:Y:S02]  /*08a0*/  @P2 IMAD.MOV.U32 R2, RZ, RZ, R14 ;  /* 0x000000ffff022224 */ /* 0x000fe400078e000e */
[----:B------:R-:W-:Y:S02]  /*08b0*/  @P2 IMAD.IADD R3, R15, 0x1, R17 ;  /* 0x000000010f032824 */ /* 0x000fe400078e0211 */
[----:B------:R-:W-:Y:S02]  /*08c0*/  @!P2 IMAD.MOV.U32 R2, RZ, RZ, R10 ;  /* 0x000000ffff02a224 */ /* 0x000fe400078e000a */
[----:B------:R-:W-:Y:S01]  /*08d0*/  @!P2 IMAD.MOV.U32 R3, RZ, RZ, R11 ;  /* 0x000000ffff03a224 */ /* 0x000fe200078e000b */
[----:B------:R-:W-:Y:S06]  /*08e0*/  @!P3 BRA `(.L_x_5) ;  /* 0x00000000000cb947 */ /* 0x000fec0003800000 */
[----:B------:R-:W-:Y:S01]  /*08f0*/  UCGABAR_WAIT ;  /* 0x0000000000007dc7 */ /* 0x000fe20008000000 */
[----:B------:R-:W-:Y:S01]  /*0900*/  CCTL.IVALL ;  /* 0x00000000ff00798f */ /* 0x000fe20002000000 */
[----:B------:R-:W-:Y:S05]  /*0910*/  BRA `(.L_x_6) ;  /* 0x0000000000047947 */ /* 0x000fea0003800000 */
.L_x_5:
[----:B------:R-:W-:Y:S06]  /*0920*/  BAR.SYNC.DEFER_BLOCKING 0x0 ;  /* 0x0000000000007b1d */ /* 0x000fec0000010000 */
.L_x_6:
[----:B------:R-:W-:Y:S05]  /*0930*/  @!P4 BRA `(.L_x_7) ;  /* 0x000000740010c947 */ /* 0x000fea0003800000 */
[----:B------:R-:W-:-:S13]  /*0940*/  ISETP.GT.U32.AND P0, PT, R16, 0x1, PT ;  /* 0x000000011000780c */ /* 0x000fda0003f04070 */
[----:B0-----:R-:W-:Y:S05]  /*0950*/  @P0 EXIT ;  /* 0x000000000000094d */ /* 0x001fea0003800000 */
[----:B------:R-:W-:Y:S01]  /*0960*/  ULDC.64 UR4, c[0x0][0x650] ;  /* 0x0001940000047ab9 */ /* 0x000fe20000000a00 */
[----:B------:R-:W-:Y:S01]  /*0970*/  PRMT R14, RZ, 0x7610, R14 ;  /* 0x00007610ff0e7816 */ /* 0x000fe2000000000e */
[----:B------:R-:W-:Y:S01]  /*0980*/  IMAD.MOV.U32 R11, RZ, RZ, -0x1 ;  /* 0xffffffffff0b7424 */ /* 0x000fe200078e00ff */
[----:B------:R-:W-:Y:S01]  /*0990*/  ISETP.GE.U32.AND P0, PT, R2, UR4, PT ;  /* 0x0000000402007c0c */ /* 0x000fe2000bf06070 */
[----:B------:R-:W-:Y:S02]  /*09a0*/  IMAD.MOV.U32 R10, RZ, RZ, -0x1 ;  /* 0xffffffffff0a7424 */ /* 0x000fe400078e00ff */
[----:B------:R-:W-:Y:S01]  /*09b0*/  IMAD.MOV.U32 R7, RZ, RZ, -0x1 ;  /* 0xffffffffff077424 */ /* 0x000fe200078e00ff */
[----:B------:R-:W-:-:S13]  /*09c0*/  ISETP.GE.U32.AND.EX P0, PT, R3, UR5, PT, P0 ;  /* 0x0000000503007c0c */ /* 0x000fda000bf06100 */
[----:B------:R-:W-:Y:S05]  /*09d0*/  @P0 BRA `(.L_x_8) ;  /* 0x0000000400280947 */ /* 0x000fea0003800000 */
[----:B------:R-:W0:Y:S01]  /*09e0*/  LDC.64 R22, c[0x0][0x628] ;  /* 0x00018a00ff167b82 */ /* 0x000e220000000a00 */
[----:B------:R-:W-:Y:S02]  /*09f0*/  IMAD.MOV.U32 R10, RZ, RZ, R2 ;  /* 0x000000ffff0a7224 */ /* 0x000fe400078e0002 */
[----:B------:R-:W-:-:S05]  /*0a00*/  IMAD.MOV.U32 R11, RZ, RZ, R3 ;  /* 0x000000ffff0b7224 */ /* 0x000fca00078e0003 */
[----:B------:R-:W1:Y:S08]  /*0a10*/  LDC R18, c[0x0][0x630] ;  /* 0x00018c00ff127b82 */ /* 0x000e700000000800 */
[----:B------:R-:W2:Y:S01]  /*0a20*/  LDC.64 R24, c[0x0][0x620] ;  /* 0x00018800ff187b82 */ /* 0x000ea20000000a00 */
[----:B0-----:R-:W-:-:S04]  /*0a30*/  ISETP.NE.U32.AND P0, PT, R22, RZ, PT ;  /* 0x000000ff1600720c */ /* 0x001fc80003f05070 */
[----:B------:R-:W-:-:S13]  /*0a40*/  ISETP.NE.AND.EX P0, PT, R23, RZ, PT, P0 ;  /* 0x000000ff1700720c */ /* 0x000fda0003f05300 */
[----:B-12---:R-:W-:Y:S05]  /*0a50*/  @!P0 BRA `(.L_x_9) ;  /* 0x0000000000288947 */ /* 0x006fea0003800000 */
[----:B------:R-:W0:Y:S02]  /*0a60*/  LDC R7, c[0x0][0x634] ;  /* 0x00018d00ff077b82 */ /* 0x000e240000000800 */
[----:B0-----:R-:W-:-:S05]  /*0a70*/  IADD3 R7, P0, R2, R7, RZ ;  /* 0x0000000702077210 */ /* 0x001fca0007f1e0ff */
[----:B------:R-:W-:-:S04]  /*0a80*/  IMAD.X R19, RZ, RZ, R3, P0 ;  /* 0x000000ffff137224 */ /* 0x000fc800000e0603 */
[----:B------:R-:W-:-:S04]  /*0a90*/  IMAD.WIDE.U32 R10, R19, R22, RZ ;  /* 0x00000016130a7225 */ /* 0x000fc800078e00ff */
[----:B------:R-:W-:-:S04]  /*0aa0*/  IMAD.WIDE.U32 R14, P0, R7, R23, R10 ;  /* 0x00000017070e7225 */ /* 0x000fc8000780000a */
[----:B------:R-:W-:-:S04]  /*0ab0*/  IMAD.WIDE.U32 R10, R7, R22, RZ ;  /* 0x00000016070a7225 */ /* 0x000fc800078e00ff */
[----:B------:R-:W-:Y:S01]  /*0ac0*/  IMAD.X R17, RZ, RZ, RZ, P0 ;  /* 0x000000ffff117224 */ /* 0x000fe200000e06ff */
[----:B------:R-:W-:Y:S01]  /*0ad0*/  IADD3 RZ, P0, R11, R14, RZ ;  /* 0x0000000e0bff7210 */ /* 0x000fe20007f1e0ff */
[----:B------:R-:W-:-:S04]  /*0ae0*/  IMAD.MOV.U32 R16, RZ, RZ, R15 ;  /* 0x000000ffff107224 */ /* 0x000fc800078e000f */
[----:B------:R-:W-:-:S08]  /*0af0*/  IMAD.WIDE.U32.X R10, R19, R23, R16, P0 ;  /* 0x00000017130a7225 */ /* 0x000fd000000e0410 */
.L_x_9:
[----:B------:R-:W0:Y:S01]  /*0b00*/  LDC.64 R26, c[0x0][0x640] ;  /* 0x00019000ff1a7b82 */ /* 0x000e220000000a00 */
[--C-:B------:R-:W-:Y:S01]  /*0b10*/  SHF.R.U64 R28, R10, R18, R11.reuse ;  /* 0x000000120a1c7219 */ /* 0x100fe2000000120b */
[----:B------:R-:W-:Y:S01]  /*0b20*/  IMAD R29, R13, R20, R8 ;  /* 0x000000140d1d7224 */ /* 0x000fe200078e0208 */
[----:B------:R-:W-:Y:S01]  /*0b30*/  SHF.R.U32.HI R7, RZ, R18, R11 ;  /* 0x00000012ff077219 */ /* 0x000fe2000001160b */
[----:B------:R-:W-:Y:S01]  /*0b40*/  IMAD.MOV.U32 R23, RZ, RZ, 0x1 ;  /* 0x00000001ff177424 */ /* 0x000fe200078e00ff */
[----:B------:R-:W-:-:S03]  /*0b50*/  IADD3 R9, P0, RZ, -R28, RZ ;  /* 0x8000001cff097210 */ /* 0x000fc60007f1e0ff */
[----:B------:R-:W1:Y:S02]  /*0b60*/  LDC R16, c[0x0][0x618] ;  /* 0x00018600ff107b82 */ /* 0x000e640000000800 */
[----:B------:R-:W-:Y:S02]  /*0b70*/  IMAD.X R7, RZ, RZ, ~R7, P0 ;  /* 0x000000ffff077224 */ /* 0x000fe400000e0e07 */
[----:B------:R-:W-:-:S04]  /*0b80*/  IMAD.WIDE.U32 R10, R9, R24, R2 ;  /* 0x00000018090a7225 */ /* 0x000fc800078e0002 */
[----:B------:R-:W2:Y:S01]  /*0b90*/  LDC R15, c[0x0][0x608] ;  /* 0x00018200ff0f7b82 */ /* 0x000ea20000000800 */
[----:B------:R-:W-:-:S04]  /*0ba0*/  IMAD R14, R7, R24, RZ ;  /* 0x00000018070e7224 */ /* 0x000fc800078e02ff */
[----:B------:R-:W-:-:S03]  /*0bb0*/  IMAD R7, R9, R25, R14 ;  /* 0x0000001909077224 */ /* 0x000fc600078e020e */
[----:B------:R-:W3:Y:S01]  /*0bc0*/  LDC R22, c[0x0][0x658] ;  /* 0x00019600ff167b82 */ /* 0x000ee20000000800 */
[----:B------:R-:W-:Y:S01]  /*0bd0*/  IMAD.IADD R7, R11, 0x1, R7 ;  /* 0x000000010b077824 */ /* 0x000fe200078e0207 */
[----:B0-----:R-:W-:-:S04]  /*0be0*/  ISETP.NE.U32.AND P0, PT, R26, RZ, PT ;  /* 0x000000ff1a00720c */ /* 0x001fc80003f05070 */
[----:B------:R-:W-:Y:S02]  /*0bf0*/  ISETP.NE.AND.EX P0, PT, R27, RZ, PT, P0 ;  /* 0x000000ff1b00720c */ /* 0x000fe40003f05300 */
[----:B------:R-:W0:Y:S01]  /*0c00*/  LDC R18, c[0x0][0x600] ;  /* 0x00018000ff127b82 */ /* 0x000e220000000800 */
[-CC-:B-1----:R-:W-:Y:S02]  /*0c10*/  SHF.R.U64 R19, R10, R16.reuse, R7.reuse ;  /* 0x000000100a137219 */ /* 0x182fe40000001207 */
[----:B------:R-:W-:Y:S01]  /*0c20*/  SHF.R.U32.HI R10, RZ, R16, R7 ;  /* 0x00000010ff0a7219 */ /* 0x000fe20000011607 */
[----:B------:R-:W-:-:S04]  /*0c30*/  IMAD.MOV.U32 R7, RZ, RZ, -0x1 ;  /* 0xffffffffff077424 */ /* 0x000fc800078e00ff */
[----:B------:R-:W1:Y:S01]  /*0c40*/  LDC R21, c[0x0][0x648] ;  /* 0x00019200ff157b82 */ /* 0x000e620000000800 */
[-CC-:B--2---:R-:W-:Y:S02]  /*0c50*/  SHF.R.U64 R16, R19, R15.reuse, R10.reuse ;  /* 0x0000000f13107219 */ /* 0x184fe4000000120a */
[----:B------:R-:W-:-:S05]  /*0c60*/  SHF.R.U32.HI R9, RZ, R15, R10 ;  /* 0x0000000fff097219 */ /* 0x000fca000001160a */
[----:B------:R-:W2:Y:S01]  /*0c70*/  LDC R24, c[0x0][0x638] ;  /* 0x00018e00ff187b82 */ /* 0x000ea20000000800 */
[-CC-:B---3--:R-:W-:Y:S02]  /*0c80*/  SHF.R.U64 R20, R16, R22.reuse, R9.reuse ;  /* 0x0000001610147219 */ /* 0x188fe40000001209 */
[-C--:B------:R-:W-:Y:S02]  /*0c90*/  SHF.L.U32 R7, R7, R22.reuse, RZ ;  /* 0x0000001607077219 */ /* 0x080fe400000006ff */
[----:B------:R-:W-:Y:S01]  /*0ca0*/  SHF.R.U32.HI R9, RZ, R22, R9 ;  /* 0x00000016ff097219 */ /* 0x000fe20000011609 */
[----:B------:R-:W-:Y:S01]  /*0cb0*/  IMAD.MOV.U32 R8, RZ, RZ, R20 ;  /* 0x000000ffff087224 */ /* 0x000fe200078e0014 */
[----:B------:R-:W-:Y:S01]  /*0cc0*/  LOP3.LUT R13, RZ, R7, RZ, 0x33, !PT ;  /* 0x00000007ff0d7212 */ /* 0x000fe200078e33ff */
[----:B------:R-:W3:Y:S01]  /*0cd0*/  LDC R25, c[0x0][0x610] ;  /* 0x00018400ff197b82 */ /* 0x000ee20000000800 */
[----:B------:R-:W-:Y:S05]  /*0ce0*/  @!P0 BRA `(.L_x_10) ;  /* 0x0000000000288947 */ /* 0x000fea0003800000 */
[----:B------:R-:W4:Y:S02]  /*0cf0*/  LDC R7, c[0x0][0x64c] ;  /* 0x00019300ff077b82 */ /* 0x000f240000000800 */
[----:B----4-:R-:W-:-:S05]  /*0d00*/  IADD3 R7, P0, R20, R7, RZ ;  /* 0x0000000714077210 */ /* 0x010fca0007f1e0ff */
        /* <DEDUP_REMOVED lines=8> */
.L_x_10:
[----:B-1----:R-:W-:Y:S01]  /*0d90*/  SHF.R.U64 R9, R8, R21, R9 ;  /* 0x0000001508097219 */ /* 0x002fe20000001209 */
[----:B0-----:R-:W-:Y:S01]  /*0da0*/  VIADD R10, R18, 0xffffffff ;  /* 0xffffffff120a7836 */ /* 0x001fe20000000000 */
[----:B------:R-:W-:Y:S01]  /*0db0*/  SHF.L.U32 R7, R23, R22, RZ ;  /* 0x0000001617077219 */ /* 0x000fe200000006ff */
[----:B------:R-:W-:Y:S01]  /*0dc0*/  IMAD.MOV.U32 R14, RZ, RZ, 0x1 ;  /* 0x00000001ff0e7424 */ /* 0x000fe200078e00ff */
[----:B------:R-:W-:Y:S01]  /*0dd0*/  LOP3.LUT R8, R16, R13, RZ, 0xc0, !PT ;  /* 0x0000000d10087212 */ /* 0x000fe200078ec0ff */
[----:B------:R-:W-:Y:S01]  /*0de0*/  IMAD.MOV R11, RZ, RZ, -R9 ;  /* 0x000000ffff0b7224 */ /* 0x000fe200078e0a09 */
[----:B------:R-:W-:Y:S02]  /*0df0*/  SEL R12, R12, R29, !P2 ;  /* 0x0000001d0c0c7207 */ /* 0x000fe40005000000 */
[----:B------:R-:W-:Y:S01]  /*0e00*/  LOP3.LUT R10, R19, R10, RZ, 0xc0, !PT ;  /* 0x0000000a130a7212 */ /* 0x000fe200078ec0ff */
[----:B------:R-:W-:Y:S02]  /*0e10*/  IMAD R9, R7, R9, R8 ;  /* 0x0000000907097224 */ /* 0x000fe400078e0208 */
[----:B--2---:R-:W-:-:S02]  /*0e20*/  IMAD R7, R11, R24, R20 ;  /* 0x000000180b077224 */ /* 0x004fc400078e0214 */
[----:B---3--:R-:W-:Y:S02]  /*0e30*/  IMAD R12, R9, R25, R12 ;  /* 0x00000019090c7224 */ /* 0x008fe400078e020c */
[----:B------:R-:W-:-:S05]  /*0e40*/  IMAD R7, R7, R18, R10 ;  /* 0x0000001207077224 */ /* 0x000fca00078e020a */
[----:B------:R-:W-:Y:S02]  /*0e50*/  SEL R10, R7, R12, !P2 ;  /* 0x0000000c070a7207 */ /* 0x000fe40005000000 */
[----:B------:R-:W-:Y:S01]  /*0e60*/  SEL R11, R12, R7, !P2 ;  /* 0x000000070c0b7207 */ /* 0x000fe20005000000 */
[----:B------:R-:W-:-:S07]  /*0e70*/  IMAD.MOV.U32 R7, RZ, RZ, R28 ;  /* 0x000000ffff077224 */ /* 0x000fce00078e001c */
.L_x_8:
[----:B------:R-:W-:-:S08]  /*0e80*/  NOP ;  /* 0x0000000000007918 */ /* 0x000fd00000000000 */
[----:B------:R-:W0:Y:S02]  /*0e90*/  USETMAXREG.TRY_ALLOC.CTAPOOL UP0, 0xe8 ;  /* 0x000000e8000079c8 */ /* 0x000e240008000600 */
[----:B0-----:R-:W-:-:S13]  /*0ea0*/  PLOP3.LUT P0, PT, PT, PT, UP0, 0x80, 0x0 ;  /* 0x000000000000781c */ /* 0x001fda0003f0f008 */
[----:B------:R-:W-:Y:S05]  /*0eb0*/  @!P0 BRA `(.L_x_8) ;  /* 0xfffffffc00f08947 */ /* 0x000fea000383ffff */
[----:B------:R-:W-:Y:S01]  /*0ec0*/  ULDC.64 UR4, c[0x0][0x598] ;  /* 0x0001660000047ab9 */ /* 0x000fe20000000a00 */
[----:B------:R-:W-:Y:S01]  /*0ed0*/  ULDC.64 UR16, c[0x0][0x208] ;  /* 0x0000820000107ab9 */ /* 0x000fe20000000a00 */
[----:B------:R-:W-:-:S04]  /*0ee0*/  ISETP.NE.U32.AND P0, PT, RZ, UR4, PT ;  /* 0x00000004ff007c0c */ /* 0x000fc8000bf05070 */
[----:B------:R-:W-:-:S13]  /*0ef0*/  ISETP.NE.AND.EX P0, PT, RZ, UR5, PT, P0 ;  /* 0x00000005ff007c0c */ /* 0x000fda000bf05300 */
[----:B------:R-:W-:Y:S05]  /*0f00*/  @!P0 BRA `(.L_x_11) ;  /* 0x00000000001c8947 */ /* 0x000fea0003800000 */
[----:B------:R-:W0:Y:S02]  /*0f10*/  LDC.64 R8, c[0x0][0x598] ;  /* 0x00016600ff087b82 */ /* 0x000e240000000a00 */
[----:B0-----:R-:W2:Y:S02]  /*0f20*/  LDG.E.64 R8, desc[UR16][R8.64] ;  /* 0x0000001008087981 */ /* 0x001ea4000c1e1b00 */
[----:B--2---:R-:W-:-:S04]  /*0f30*/  ISETP.NE.U32.AND P0, PT, R8, RZ, PT ;  /* 0x000000ff0800720c */ /* 0x004fc80003f05070 */
[----:B------:R-:W-:-:S13]  /*0f40*/  ISETP.NE.AND.EX P0, PT, R9, RZ, PT, P0 ;  /* 0x000000ff0900720c */ /* 0x000fda0003f05300 */
[----:B------:R-:W-:Y:S05]  /*0f50*/  @!P0 BRA `(.L_x_11) ;  /* 0x0000000000088947 */ /* 0x000fea0003800000 */
[----:B------:R0:W5:Y:S01]  /*0f60*/  LD.E R8, desc[UR16][R8.64] ;  /* 0x0000001008087980 */ /* 0x000162000c101900 */
[----:B------:R-:W-:Y:S05]  /*0f70*/  BRA `(.L_x_12) ;  /* 0x0000000000207947 */ /* 0x000fea0003800000 */
.L_x_11:
[----:B------:R-:W-:Y:S02]  /*0f80*/  ULDC.64 UR4, c[0x0][0x588] ;  /* 0x0001620000047ab9 */ /* 0x000fe40000000a00 */
[----:B------:R-:W-:-:S04]  /*0f90*/  ISETP.NE.U32.AND P0, PT, RZ, UR4, PT ;  /* 0x00000004ff007c0c */ /* 0x000fc8000bf05070 */
[----:B------:R-:W-:-:S13]  /*0fa0*/  ISETP.NE.AND.EX P0, PT, RZ, UR5, PT, P0 ;  /* 0x00000005ff007c0c */ /* 0x000fda000bf05300 */
[----:B------:R-:W-:Y:S05]  /*0fb0*/  @!P0 BRA `(.L_x_13) ;  /* 0x00000000000c8947 */ /* 0x000fea0003800000 */
[----:B------:R-:W0:Y:S02]  /*0fc0*/  LDC.64 R8, c[0x0][0x588] ;  /* 0x00016200ff087b82 */ /* 0x000e240000000a00 */
[----:B0-----:R1:W5:Y:S01]  /*0fd0*/  LDG.E R8, desc[UR16][R8.64] ;  /* 0x0000001008087981 */ /* 0x001362000c1e1900 */
[----:B------:R-:W-:Y:S05]  /*0fe0*/  BRA `(.L_x_12) ;  /* 0x0000000000047947 */ /* 0x000fea0003800000 */
.L_x_13:
[----:B------:R-:W2:Y:S02]  /*0ff0*/  LDC R8, c[0x0][0x580] ;  /* 0x00016000ff087b82 */ /* 0x000ea40000000800 */
.L_x_12:
[----:B------:R-:W-:Y:S02]  /*1000*/  ULDC.64 UR4, c[0x0][0x5a0] ;  /* 0x0001680000047ab9 */ /* 0x000fe40000000a00 */
[----:B------:R-:W-:-:S04]  /*1010*/  ISETP.NE.U32.AND P0, PT, RZ, UR4, PT ;  /* 0x00000004ff007c0c */ /* 0x000fc8000bf05070 */
[----:B------:R-:W-:-:S13]  /*1020*/  ISETP.NE.AND.EX P0, PT, RZ, UR5, PT, P0 ;  /* 0x00000005ff007c0c */ /* 0x000fda000bf05300 */
[----:B------:R-:W-:Y:S05]  /*1030*/  @!P0 BRA `(.L_x_14) ;  /* 0x00000000001c8947 */ /* 0x000fea0003800000 */
[----:B------:R-:W3:Y:S02]  /*1040*/  LDC.64 R12, c[0x0][0x5a0] ;  /* 0x00016800ff0c7b82 */ /* 0x000ee40000000a00 */
[----:B---3--:R-:W3:Y:S02]  /*1050*/  LDG.E.64 R12, desc[UR16][R12.64] ;  /* 0x000000100c0c7981 */ /* 0x008ee4000c1e1b00 */
[----:B---3--:R-:W-:-:S04]  /*1060*/  ISETP.NE.U32.AND P0, PT, R12, RZ, PT ;  /* 0x000000ff0c00720c */ /* 0x008fc80003f05070 */
[----:B------:R-:W-:-:S13]  /*1070*/  ISETP.NE.AND.EX P0, PT, R13, RZ, PT, P0 ;  /* 0x000000ff0d00720c */ /* 0x000fda0003f05300 */
[----:B------:R-:W-:Y:S05]  /*1080*/  @!P0 BRA `(.L_x_14) ;  /* 0x0000000000088947 */ /* 0x000fea0003800000 */
[----:B01----:R0:W5:Y:S01]  /*1090*/  LD.E R9, desc[UR16][R12.64] ;  /* 0x000000100c097980 */ /* 0x003162000c101900 */
[----:B------:R-:W-:Y:S05]  /*10a0*/  BRA `(.L_x_15) ;  /* 0x0000000000207947 */ /* 0x000fea0003800000 */
.L_x_14:
[----:B------:R-:W-:Y:S02]  /*10b0*/  ULDC.64 UR4, c[0x0][0x590] ;  /* 0x0001640000047ab9 */ /* 0x000fe40000000a00 */
[----:B------:R-:W-:-:S04]  /*10c0*/  ISETP.NE.U32.AND P0, PT, RZ, UR4, PT ;  /* 0x00000004ff007c0c */ /* 0x000fc8000bf05070 */
[----:B------:R-:W-:-:S13]  /*10d0*/  ISETP.NE.AND.EX P0, PT, RZ, UR5, PT, P0 ;  /* 0x00000005ff007c0c */ /* 0x000fda000bf05300 */
[----:B------:R-:W-:Y:S05]  /*10e0*/  @!P0 BRA `(.L_x_16) ;  /* 0x00000000000c8947 */ /* 0x000fea0003800000 */
[----:B------:R-:W0:Y:S02]  /*10f0*/  LDC.64 R12, c[0x0][0x590] ;  /* 0x00016400ff0c7b82 */ /* 0x000e240000000a00 */
[----:B01----:R1:W5:Y:S01]  /*1100*/  LDG.E R9, desc[UR16][R12.64] ;  /* 0x000000100c097981 */ /* 0x003362000c1e1900 */
[----:B------:R-:W-:Y:S05]  /*1110*/  BRA `(.L_x_15) ;  /* 0x0000000000047947 */ /* 0x000fea0003800000 */
.L_x_16:
[----:B01----:R-:W3:Y:S02]  /*1120*/  LDC R9, c[0x0][0x584] ;  /* 0x00016100ff097b82 */ /* 0x003ee40000000800 */
.L_x_15:
[----:B------:R-:W-:-:S13]  /*1130*/  LOP3.LUT P0, RZ, R14, 0xff, RZ, 0xc0, !PT ;  /* 0x000000ff0eff7812 */ /* 0x000fda000780c0ff */
[----:B------:R-:W-:Y:S05]  /*1140*/  @!P0 EXIT ;  /* 0x000000000000894d */ /* 0x000fea0003800000 */
[----:B------:R-:W-:Y:S01]  /*1150*/  ULDC UR4, c[0x0][0x28c] ;  /* 0x0000a30000047ab9 */ /* 0x000fe20000000800 */
[----:B------:R-:W-:Y:S01]  /*1160*/  LOP3.LUT R142, R4, 0x1, RZ, 0xfc, !PT ;  /* 0x00000001048e7812 */ /* 0x000fe200078efcff */
[----:B------:R-:W-:-:S04]  /*1170*/  UIADD3 UR4, UR4, 0x1f, URZ ;  /* 0x0000001f04047890 */ /* 0x000fc8000fffe03f */
[----:B------:R-:W-:-:S04]  /*1180*/  USHF.R.S32.HI UR5, URZ, 0x1f, UR4 ;  /* 0x0000001f3f057899 */ /* 0x000fc80008011404 */
[----:B------:R-:W-:-:S03]  /*1190*/  ULEA.HI UR5, UR5, UR4, URZ, 0x5 ;  /* 0x0000000405057291 */ /* 0x000fc6000f8f283f */
[----:B------:R-:W-:Y:S01]  /*11a0*/  UMOV UR4, URZ ;  /* 0x0000003f00047c82 */ /* 0x000fe20008000000 */
[----:B------:R-:W-:-:S03]  /*11b0*/  USHF.R.S32.HI UR9, URZ, 0x5, UR5 ;  /* 0x000000053f097899 */ /* 0x000fc60008011405 */
[----:B------:R-:W-:-:S09]  /*11c0*/  UMOV UR5, URZ ;  /* 0x0000003f00057c82 */ /* 0x000fd20008000000 */
.L_x_169:
[----:B01----:R-:W-:Y:S01]  /*11d0*/  LOP3.LUT R12, R0, 0x80, RZ, 0xc0, !PT ;  /* 0x00000080000c7812 */ /* 0x003fe200078ec0ff */
[----:B------:R-:W0:Y:S01]  /*11e0*/  S2UR UR12, SR_CgaCtaId ;  /* 0x00000000000c79c3 */ /* 0x000e220000008800 */
[----:B------:R-:W-:Y:S01]  /*11f0*/  UMOV UR11, 0x400 ;  /* 0x00000400000b7882 */ /* 0x000fe20000000000 */
[----:B------:R-:W-:Y:S01]  /*1200*/  UMOV UR6, URZ ;  /* 0x0000003f00067c82 */ /* 0x000fe20008000000 */
[----:B------:R-:W-:Y:S01]  /*1210*/  SHF.R.U32.HI R12, RZ, 0x7, R12 ;  /* 0x00000007ff0c7819 */ /* 0x000fe2000001160c */
[----:B------:R-:W-:Y:S01]  /*1220*/  UMOV UR7, URZ ;  /* 0x0000003f00077c82 */ /* 0x000fe20008000000 */
[----:B------:R-:W-:Y:S02]  /*1230*/  CS2R R16, SRZ ;  /* 0x0000000000107805 */ /* 0x000fe4000001ff00 */
[----:B------:R-:W-:Y:S02]  /*1240*/  CS2R R14, SRZ ;  /* 0x00000000000e7805 */ /* 0x000fe4000001ff00 */
[----:B------:R-:W-:Y:S01]  /*1250*/  CS2R R18, SRZ ;  /* 0x0000000000127805 */ /* 0x000fe2000001ff00 */
[----:B------:R-:W1:Y:S01]  /*1260*/  LDC R13, c[0x0][0x28c] ;  /* 0x0000a300ff0d7b82 */ /* 0x000e620000000800 */
[----:B------:R-:W4:Y:S01]  /*1270*/  SHFL.IDX PT, R12, R12, RZ, 0x1f ;  /* 0x00001fff0c0c7589 */ /* 0x000f2200000e0000 */
[----:B------:R-:W-:-:S02]  /*1280*/  CS2R R20, SRZ ;  /* 0x0000000000147805 */ /* 0x000fc4000001ff00 */
[----:B------:R-:W-:Y:S02]  /*1290*/  CS2R R22, SRZ ;  /* 0x0000000000167805 */ /* 0x000fe4000001ff00 */
[----:B------:R-:W-:Y:S02]  /*12a0*/  CS2R R88, SRZ ;  /* 0x0000000000587805 */ /* 0x000fe4000001ff00 */
[----:B------:R-:W-:Y:S02]  /*12b0*/  CS2R R90, SRZ ;  /* 0x00000000005a7805 */ /* 0x000fe4000001ff00 */
[----:B------:R-:W-:Y:S02]  /*12c0*/  CS2R R94, SRZ ;  /* 0x00000000005e7805 */ /* 0x000fe4000001ff00 */
[----:B------:R-:W-:Y:S02]  /*12d0*/  CS2R R92, SRZ ;  /* 0x00000000005c7805 */ /* 0x000fe4000001ff00 */
[----:B------:R-:W-:-:S02]  /*12e0*/  CS2R R96, SRZ ;  /* 0x0000000000607805 */ /* 0x000fc4000001ff00 */
[----:B------:R-:W-:Y:S02]  /*12f0*/  CS2R R98, SRZ ;  /* 0x0000000000627805 */ /* 0x000fe4000001ff00 */
[----:B------:R-:W-:Y:S02]  /*1300*/  CS2R R100, SRZ ;  /* 0x0000000000647805 */ /* 0x000fe4000001ff00 */
[----:B------:R-:W-:Y:S02]  /*1310*/  CS2R R102, SRZ ;  /* 0x0000000000667805 */ /* 0x000fe4000001ff00 */
[----:B------:R-:W-:Y:S02]  /*1320*/  CS2R R104, SRZ ;  /* 0x0000000000687805 */ /* 0x000fe4000001ff00 */
[----:B------:R-:W-:Y:S02]  /*1330*/  CS2R R106, SRZ ;  /* 0x00000000006a7805 */ /* 0x000fe4000001ff00 */
[----:B------:R-:W-:-:S02]  /*1340*/  CS2R R108, SRZ ;  /* 0x00000000006c7805 */ /* 0x000fc4000001ff00 */
[----:B------:R-:W-:Y:S01]  /*1350*/  CS2R R110, SRZ ;  /* 0x00000000006e7805 */ /* 0x000fe2000001ff00 */
[----:B0-----:R-:W-:Y:S01]  /*1360*/  ULEA UR18, UR12, UR11, 0x18 ;  /* 0x0000000b0c127291 */ /* 0x001fe2000f8ec03f */
[----:B------:R-:W-:Y:S02]  /*1370*/  CS2R R112, SRZ ;  /* 0x0000000000707805 */ /* 0x000fe4000001ff00 */
[----:B------:R-:W-:Y:S01]  /*1380*/  CS2R R114, SRZ ;  /* 0x0000000000727805 */ /* 0x000fe2000001ff00 */
[----:B------:R-:W-:Y:S01]  /*1390*/  UMOV UR11, UR5 ;  /* 0x00000005000b7c82 */ /* 0x000fe20008000000 */
[----:B------:R-:W-:Y:S02]  /*13a0*/  CS2R R116, SRZ ;  /* 0x0000000000747805 */ /* 0x000fe4000001ff00 */
[----:B------:R-:W-:Y:S02]  /*13b0*/  CS2R R118, SRZ ;  /* 0x0000000000767805 */ /* 0x000fe4000001ff00 */
[----:B------:R-:W-:-:S02]  /*13c0*/  CS2R R120, SRZ ;  /* 0x0000000000787805 */ /* 0x000fc4000001ff00 */
[----:B------:R-:W-:Y:S02]  /*13d0*/  CS2R R122, SRZ ;  /* 0x00000000007a7805 */ /* 0x000fe4000001ff00 */
[----:B-1----:R-:W-:Y:S02]  /*13e0*/  ISETP.GE.AND P0, PT, R13, 0x1, PT ;  /* 0x000000010d00780c */ /* 0x002fe40003f06270 */
[----:B------:R-:W-:Y:S02]  /*13f0*/  CS2R R124, SRZ ;  /* 0x00000000007c7805 */ /* 0x000fe4000001ff00 */
[----:B----4-:R-:W-:Y:S02]  /*1400*/  R2UR UR8, R12 ;  /* 0x000000000c0872ca */ /* 0x010fe400000e0000 */
[----:B------:R-:W-:Y:S02]  /*1410*/  CS2R R126, SRZ ;  /* 0x00000000007e7805 */ /* 0x000fe4000001ff00 */
[----:B------:R-:W-:-:S02]  /*1420*/  CS2R R128, SRZ ;  /* 0x0000000000807805 */ /* 0x000fc4000001ff00 */
[----:B------:R-:W-:Y:S02]  /*1430*/  CS2R R130, SRZ ;  /* 0x0000000000827805 */ /* 0x000fe4000001ff00 */
[----:B------:R-:W-:Y:S02]  /*1440*/  CS2R R132, SRZ ;  /* 0x0000000000847805 */ /* 0x000fe4000001ff00 */
[----:B------:R-:W-:Y:S02]  /*1450*/  CS2R R134, SRZ ;  /* 0x0000000000867805 */ /* 0x000fe4000001ff00 */
[----:B------:R-:W-:Y:S02]  /*1460*/  CS2R R136, SRZ ;  /* 0x0000000000887805 */ /* 0x000fe4000001ff00 */
[----:B------:R-:W-:Y:S01]  /*1470*/  CS2R R138, SRZ ;  /* 0x00000000008a7805 */ /* 0x000fe2000001ff00 */
[----:B------:R-:W-:Y:S01]  /*1480*/  IMAD.MOV.U32 R141, RZ, RZ, RZ ;  /* 0x000000ffff8d7224 */ /* 0x000fe200078e00ff */
[----:B------:R-:W-:Y:S01]  /*1490*/  CS2R R24, SRZ ;  /* 0x0000000000187805 */ /* 0x000fe2000001ff00 */
[----:B------:R-:W-:Y:S01]  /*14a0*/  IMAD.MOV.U32 R143, RZ, RZ, RZ ;  /* 0x000000ffff8f7224 */ /* 0x000fe200078e00ff */
[----:B---3--:R-:W-:Y:S01]  /*14b0*/  CS2R R26, SRZ ;  /* 0x00000000001a7805 */ /* 0x008fe2000001ff00 */
[----:B------:R-:W-:Y:S01]  /*14c0*/  IMAD.U32 R144, RZ, RZ, UR4 ;  /* 0x00000004ff907e24 */ /* 0x000fe2000f8e00ff */
[----:B------:R-:W-:Y:S01]  /*14d0*/  ULEA.HI UR10, UR8, UR8, URZ, 0x1 ;  /* 0x00000008080a7291 */ /* 0x000fe2000f8f083f */
[----:B------:R-:W-:-:S02]  /*14e0*/  CS2R R28, SRZ ;  /* 0x00000000001c7805 */ /* 0x000fc4000001ff00 */
[----:B------:R-:W-:Y:S02]  /*14f0*/  CS2R R30, SRZ ;  /* 0x00000000001e7805 */ /* 0x000fe4000001ff00 */
[----:B------:R-:W-:Y:S01]  /*1500*/  CS2R R32, SRZ ;  /* 0x0000000000207805 */ /* 0x000fe2000001ff00 */
[----:B------:R-:W-:Y:S01]  /*1510*/  ULOP3.LUT UR10, UR10, 0x1ffffe, URZ, 0xc0, !UPT ;  /* 0x001ffffe0a0a7892 */ /* 0x000fe2000f8ec03f */
[----:B------:R-:W-:Y:S02]  /*1520*/  CS2R R34, SRZ ;  /* 0x0000000000227805 */ /* 0x000fe4000001ff00 */
[----:B------:R-:W-:Y:S02]  /*1530*/  CS2R R36, SRZ ;  /* 0x0000000000247805 */ /* 0x000fe4000001ff00 */
[----:B------:R-:W-:Y:S01]  /*1540*/  CS2R R38, SRZ ;  /* 0x0000000000267805 */ /* 0x000fe2000001ff00 */
[----:B------:R-:W-:Y:S01]  /*1550*/  UIADD3 UR10, UR8, -UR10, URZ ;  /* 0x8000000a080a7290 */ /* 0x000fe2000fffe03f */
[----:B------:R-:W-:-:S02]  /*1560*/  CS2R R40, SRZ ;  /* 0x0000000000287805 */ /* 0x000fc4000001ff00 */
[----:B------:R-:W-:Y:S01]  /*1570*/  CS2R R42, SRZ ;  /* 0x00000000002a7805 */ /* 0x000fe2000001ff00 */
[----:B------:R-:W-:Y:S01]  /*1580*/  UMOV UR8, URZ ;  /* 0x0000003f00087c82 */ /* 0x000fe20008000000 */
[----:B------:R-:W-:Y:S01]  /*1590*/  ULEA UR10, UR10, UR18, 0xb ;  /* 0x000000120a0a7291 */ /* 0x000fe2000f8e583f */
[----:B------:R-:W-:Y:S02]  /*15a0*/  CS2R R44, SRZ ;  /* 0x00000000002c7805 */ /* 0x000fe4000001ff00 */
[----:B------:R-:W-:Y:S02]  /*15b0*/  CS2R R46, SRZ ;  /* 0x00000000002e7805 */ /* 0x000fe4000001ff00 */
[----:B------:R-:W-:Y:S01]  /*15c0*/  CS2R R48, SRZ ;  /* 0x0000000000307805 */ /* 0x000fe2000001ff00 */
[----:B------:R-:W-:Y:S01]  /*15d0*/  UIADD3 UR10, UR10, 0x100, URZ ;  /* 0x000001000a0a7890 */ /* 0x000fe2000fffe03f */
[----:B------:R-:W-:Y:S02]  /*15e0*/  CS2R R50, SRZ ;  /* 0x0000000000327805 */ /* 0x000fe4000001ff00 */
[----:B------:R-:W-:-:S02]  /*15f0*/  CS2R R52, SRZ ;  /* 0x0000000000347805 */ /* 0x000fc4000001ff00 */
[----:B------:R-:W-:Y:S01]  /*1600*/  CS2R R54, SRZ ;  /* 0x0000000000367805 */ /* 0x000fe2000001ff00 */
[----:B------:R-:W-:Y:S01]  /*1610*/  USHF.R.U32.HI UR10, URZ, 0x4, UR10 ;  /* 0x000000043f0a7899 */ /* 0x000fe2000801160a */
[----:B------:R-:W-:Y:S02]  /*1620*/  CS2R R56, SRZ ;  /* 0x0000000000387805 */ /* 0x000fe4000001ff00 */
[----:B------:R-:W-:Y:S02]  /*1630*/  CS2R R58, SRZ ;  /* 0x00000000003a7805 */ /* 0x000fe4000001ff00 */
[----:B------:R-:W-:Y:S01]  /*1640*/  CS2R R60, SRZ ;  /* 0x00000000003c7805 */ /* 0x000fe2000001ff00 */
[----:B------:R-:W-:Y:S01]  /*1650*/  ULOP3.LUT UR10, UR10, 0x3fff, URZ, 0xc0, !UPT ;  /* 0x00003fff0a0a7892 */ /* 0x000fe2000f8ec03f */
        /* <DEDUP_REMOVED lines=12> */
[----:B------:R-:W-:Y:S01]  /*1720*/  CS2R R86, SRZ ;  /* 0x0000000000567805 */ /* 0x000fe2000001ff00 */
[----:B------:R-:W-:Y:S06]  /*1730*/  @!P0 BRA `(.L_x_17) ;  /* 0x00000008001c8947 */ /* 0x000fec0003800000 */
[----:B------:R-:W-:-:S13]  /*1740*/  ISETP.NE.AND P1, PT, R142, 0x3, PT ;  /* 0x000000038e00780c */ /* 0x000fda0003f25270 */
[----:B------:R-:W-:Y:S05]  /*1750*/  @!P1 BRA `(.L_x_18) ;  /* 0x0000000000049947 */ /* 0x000fea0003800000 */
[----:B------:R-:W-:Y:S01]  /*1760*/  BPT.TRAP 0x1 ;  /* 0x000000040000795c */ /* 0x000fe20000300000 */
.L_x_18:
[----:B------:R-:W-:Y:S01]  /*1770*/  ULEA UR6, UR5, UR18, 0x3 ;  /* 0x0000001205067291 */ /* 0x000fe2000f8e183f */
[----:B------:R-:W-:-:S05]  /*1780*/  IMAD.U32 R12, RZ, RZ, UR4 ;  /* 0x00000004ff0c7e24 */ /* 0x000fca000f8e00ff */
[----:B------:R-:W-:-:S04]  /*1790*/  SHF.L.U32 R12, R12, 0x1f, RZ ;  /* 0x0000001f0c0c7819 */ /* 0x000fc800000006ff */
[----:B------:R0:W1:Y:S01]  /*17a0*/  SYNCS.PHASECHK.TRANS64.TRYWAIT P0, [UR6], R12 ;  /* 0x0000000cff0075a7 */ /* 0x0000620008000146 */
[----:B------:R-:W-:Y:S05]  /*17b0*/  @!P1 BRA `(.L_x_19) ;  /* 0x0000000000049947 */ /* 0x000fea0003800000 */
[----:B------:R-:W-:Y:S01]  /*17c0*/  BPT.TRAP 0x1 ;  /* 0x000000040000795c */ /* 0x000fe20000300000 */
.L_x_19:
[----:B-1----:R-:W-:Y:S05]  /*17d0*/  @P0 BRA `(.L_x_20) ;  /* 0x0000000000080947 */ /* 0x002fea0003800000 */
[----:B------:R-:W1:Y:S02]  /*17e0*/  SYNCS.PHASECHK.TRANS64.TRYWAIT P0, [UR6], R12 ;  /* 0x0000000cff0075a7 */ /* 0x000e640008000146 */
[----:B-1----:R-:W-:Y:S05]  /*17f0*/  @!P0 BRA `(.L_x_21) ;  /* 0x0000007800bc8947 */ /* 0x002fea0003800000 */
.L_x_20:
[----:B------:R-:W-:Y:S01]  /*1800*/  UIADD3 UR6, UR18, 0x4100, URZ ;  /* 0x0000410012067890 */ /* 0x000fe2000fffe03f */
[----:B------:R-:W-:Y:S01]  /*1810*/  WARPGROUP.ARRIVE ;  /* 0x00000000000079c5 */ /* 0x000fe20000000000 */
[----:B------:R-:W-:Y:S01]  /*1820*/  ULDC UR7, c[0x0][0x50c] ;  /* 0x0001430000077ab9 */ /* 0x000fe20000000800 */
[----:B------:R-:W-:Y:S01]  /*1830*/  ULOP3.LUT UR12, UR10, 0x10000, URZ, 0xfc, !UPT ;  /* 0x000100000a0c7892 */ /* 0x000fe2000f8efc3f */
[----:B------:R-:W-:Y:S01]  /*1840*/  CS2R R16, SRZ ;  /* 0x0000000000107805 */ /* 0x000fe2000001ff00 */
[----:B------:R-:W-:Y:S01]  /*1850*/  UISETP.NE.AND UP0, UPT, UR7, 0x1, UPT ;  /* 0x000000010700788c */ /* 0x000fe2000bf05270 */
[----:B------:R-:W-:Y:S01]  /*1860*/  CS2R R14, SRZ ;  /* 0x00000000000e7805 */ /* 0x000fe2000001ff00 */
[----:B------:R-:W-:Y:S01]  /*1870*/  USHF.R.U32.HI UR6, URZ, 0x4, UR6 ;  /* 0x000000043f067899 */ /* 0x000fe20008011606 */
[----:B------:R-:W-:Y:S01]  /*1880*/  CS2R R18, SRZ ;  /* 0x0000000000127805 */ /* 0x000fe2000001ff00 */
[----:B------:R-:W-:Y:S01]  /*1890*/  USEL UR7, URZ, 0x1, UP0 ;  /* 0x000000013f077887 */ /* 0x000fe20008000000 */
[----:B------:R-:W-:Y:S01]  /*18a0*/  CS2R R20, SRZ ;  /* 0x0000000000147805 */ /* 0x000fe2000001ff00 */
[----:B------:R-:W-:Y:S01]  /*18b0*/  ULOP3.LUT UR6, UR6, 0x3fff, URZ, 0xc0, !UPT ;  /* 0x00003fff06067892 */ /* 0x000fe2000f8ec03f */
[----:B------:R-:W-:Y:S01]  /*18c0*/  CS2R R22, SRZ ;  /* 0x0000000000167805 */ /* 0x000fe2000001ff00 */
[----:B------:R-:W-:Y:S01]  /*18d0*/  ULEA UR12, UR5, UR12, 0x8 ;  /* 0x0000000c050c7291 */ /* 0x000fe2000f8e403f */
[----:B------:R-:W-:Y:S01]  /*18e0*/  CS2R R88, SRZ ;  /* 0x0000000000587805 */ /* 0x000fe2000001ff00 */
[----:B------:R-:W-:Y:S01]  /*18f0*/  ULOP3.LUT UR6, UR6, 0x10000, URZ, 0xfc, !UPT ;  /* 0x0001000006067892 */ /* 0x000fe2000f8efc3f */
[----:B------:R-:W-:Y:S01]  /*1900*/  ISETP.NE.AND P0, PT, RZ, UR7, PT ;  /* 0x00000007ff007c0c */ /* 0x000fe2000bf05270 */
[----:B------:R-:W-:Y:S01]  /*1910*/  UMOV UR13, 0xc0000010 ;  /* 0xc0000010000d7882 */ /* 0x000fe20000000000 */
[----:B------:R-:W-:Y:S01]  /*1920*/  UMOV UR15, 0xc0000010 ;  /* 0xc0000010000f7882 */ /* 0x000fe20000000000 */
[----:B------:R-:W-:Y:S01]  /*1930*/  ULEA UR14, UR5, UR6, 0x8 ;  /* 0x00000006050e7291 */ /* 0x000fe2000f8e403f */
[----:B------:R-:W-:-:S02]  /*1940*/  CS2R R90, SRZ ;  /* 0x00000000005a7805 */ /* 0x000fc4000001ff00 */
[----:B------:R-:W-:Y:S01]  /*1950*/  CS2R R94, SRZ ;  /* 0x00000000005e7805 */ /* 0x000fe2000001ff00 */
[----:B------:R-:W-:Y:S01]  /*1960*/  UMOV UR6, 0x1 ;  /* 0x0000000100067882 */ /* 0x000fe20000000000 */
[----:B------:R-:W-:Y:S02]  /*1970*/  CS2R R92, SRZ ;  /* 0x00000000005c7805 */ /* 0x000fe4000001ff00 */
[----:B------:R-:W-:Y:S02]  /*1980*/  CS2R R96, SRZ ;  /* 0x0000000000607805 */ /* 0x000fe4000001ff00 */
[----:B------:R-:W-:Y:S02]  /*1990*/  CS2R R98, SRZ ;  /* 0x0000000000627805 */ /* 0x000fe4000001ff00 */
[----:B------:R-:W-:Y:S02]  /*19a0*/  CS2R R100, SRZ ;  /* 0x0000000000647805 */ /* 0x000fe4000001ff00 */
[----:B------:R-:W-:Y:S01]  /*19b0*/  CS2R R102, SRZ ;  /* 0x0000000000667805 */ /* 0x000fe2000001ff00 */
[----:B------:R-:W-:Y:S01]  /*19c0*/  QGMMA.64x128x32.F32.E5M2.E5M2 R24, gdesc[UR12], RZ, !UPT, gsb0 ;  /* 0x01e000000c1879f3 */ /* 0x000fe2000c0038ff */
        /* <DEDUP_REMOVED lines=18> */
[----:B------:R-:W-:Y:S02]  /*1af0*/  IMAD.MOV.U32 R141, RZ, RZ, RZ ;  /* 0x000000ffff8d7224 */ /* 0x000fe400078e00ff */
[----:B------:R-:W-:Y:S01]  /*1b00*/  IMAD.MOV.U32 R143, RZ, RZ, RZ ;  /* 0x000000ffff8f7224 */ /* 0x000fe200078e00ff */
[----:B------:R-:W-:Y:S06]  /*1b10*/  @!P0 BRA `(.L_x_22) ;  /* 0x0000000400088947 */ /* 0x000fec0003800000 */
[----:B------:R-:W-:Y:S02]  /*1b20*/  WARPGROUP.DEPBAR.LE gsb0, 0x0 ;  /* 0x00008000000079c5 */ /* 0x000fe40000010000 */
[----:B------:R-:W-:-:S01]  /*1b30*/  FADD R143, RZ, R24 ;  /* 0x00000018ff8f7221 */ /* 0x000fc20000000000 */
[----:B------:R-:W-:Y:S01]  /*1b40*/  FADD R138, RZ, R25 ;  /* 0x00000019ff8a7221 */ /* 0x000fe20000000000 */
        /* <DEDUP_REMOVED lines=62> */
[----:B------:R-:W-:-:S06]  /*1f30*/  UMOV UR6, URZ ;  /* 0x0000003f00067c82 */ /* 0x000fcc0008000000 */
.L_x_22:
[----:B------:R-:W-:-:S04]  /*1f40*/  UIADD3 UR11, UR5, 0x1, URZ ;  /* 0x00000001050b7890 */ /* 0x000fc8000fffe03f */
[----:B------:R-:W-:-:S04]  /*1f50*/  UISETP.NE.AND UP0, UPT, UR11, 0x4, UPT ;  /* 0x000000040b00788c */ /* 0x000fc8000bf05270 */
[----:B------:R-:W-:Y:S02]  /*1f60*/  USEL UR8, URZ, 0x1, UP0 ;  /* 0x000000013f087887 */ /* 0x000fe40008000000 */
[----:B------:R-:W-:Y:S02]  /*1f70*/  USEL UR11, UR11, URZ, UP0 ;  /* 0x0000003f0b0b7287 */ /* 0x000fe40008000000 */
[----:B------:R-:W-:-:S06]  /*1f80*/  ULOP3.LUT UR8, UR4, UR8, URZ, 0x3c, !UPT ;  /* 0x0000000804087292 */ /* 0x000fcc000f8e3c3f */
[----:B------:R-:W-:Y:S01]  /*1f90*/  IMAD.U32 R144, RZ, RZ, UR8 ;  /* 0x00000008ff907e24 */ /* 0x000fe2000f8e00ff */
[----:B------:R-:W-:-:S06]  /*1fa0*/  UMOV UR8, 0x1 ;  /* 0x0000000100087882 */ /* 0x000fcc0000000000 */
.L_x_17:
[----:B------:R-:W-:-:S04]  /*1fb0*/  UISETP.LT.AND UP0, UPT, UR9, 0x1, UPT ;  /* 0x000000010900788c */ /* 0x000fc8000bf01270 */
[----:B------:R-:W-:-:S04]  /*1fc0*/  USEL UR12, UR9, 0x1, UP0 ;  /* 0x00000001090c7887 */ /* 0x000fc80008000000 */
[----:B------:R-:W-:-:S04]  /*1fd0*/  UIADD3 UR12, UR9, -UR12, URZ ;  /* 0x8000000c090c7290 */ /* 0x000fc8000fffe03f */
[----:B------:R-:W-:-:S06]  /*1fe0*/  UISETP.GE.AND UP0, UPT, UR12, 0x1, UPT ;  /* 0x000000010c00788c */ /* 0x000fcc000bf06270 */
[----:B------:R-:W-:-:S13]  /*1ff0*/  PLOP3.LUT P0, PT, PT, PT, UP0, 0x80, 0x0 ;  /* 0x000000000000781c */ /* 0x000fda0003f0f008 */
[----:B------:R-:W-:Y:S05]  /*2000*/  @!P0 BRA `(.L_x_23) ;  /* 0x0000000400f48947 */ /* 0x000fea0003800000 */
[----:B01----:R-:W-:Y:S01]  /*2010*/  IMAD.U32 R12, RZ, RZ, UR12 ;  /* 0x0000000cff0c7e24 */ /* 0x003fe2000f8e00ff */
[----:B------:R-:W-:Y:S01]  /*2020*/  ULDC UR19, c[0x0][0x50c] ;  /* 0x0001430000137ab9 */ /* 0x000fe20000000800 */
[----:B------:R-:W-:-:S07]  /*2030*/  IMAD.U32 R13, RZ, RZ, UR5 ;  /* 0x00000005ff0d7e24 */ /* 0x000fce000f8e00ff */
.L_x_31:
[----:B------:R-:W-:-:S13]  /*2040*/  ISETP.NE.AND P1, PT, R142, 0x3, PT ;  /* 0x000000038e00780c */ /* 0x000fda0003f25270 */
[----:B------:R-:W-:Y:S05]  /*2050*/  @!P1 BRA `(.L_x_24) ;  /* 0x0000000000049947 */ /* 0x000fea0003800000 */
[----:B------:R-:W-:Y:S01]  /*2060*/  BPT.TRAP 0x1 ;  /* 0x000000040000795c */ /* 0x000fe20000300000 */
.L_x_24:
[----:B------:R-:W0:Y:S01]  /*2070*/  S2UR UR12, SR_CgaCtaId ;  /* 0x00000000000c79c3 */ /* 0x000e220000008800 */
[----:B------:R-:W-:Y:S01]  /*2080*/  UMOV UR18, 0x400 ;  /* 0x0000040000127882 */ /* 0x000fe20000000000 */
[----:B------:R-:W-:Y:S01]  /*2090*/  SHF.L.U32 R140, R144, 0x1f, RZ ;  /* 0x0000001f908c7819 */ /* 0x000fe200000006ff */
[----:B0-----:R-:W-:-:S04]  /*20a0*/  ULEA UR18, UR12, UR18, 0x18 ;  /* 0x000000120c127291 */ /* 0x001fc8000f8ec03f */
[----:B------:R-:W-:-:S09]  /*20b0*/  ULEA UR12, UR11, UR18, 0x3 ;  /* 0x000000120b0c7291 */ /* 0x000fd2000f8e183f */
[----:B------:R0:W1:Y:S01]  /*20c0*/  SYNCS.PHASECHK.TRANS64.TRYWAIT P0, [UR12], R140 ;  /* 0x0000008cff0075a7 */ /* 0x000062000800014c */
[----:B------:R-:W-:Y:S05]  /*20d0*/  @!P1 BRA `(.L_x_25) ;  /* 0x0000000000049947 */ /* 0x000fea0003800000 */
[----:B------:R-:W-:Y:S01]  /*20e0*/  BPT.TRAP 0x1 ;  /* 0x000000040000795c */ /* 0x000fe20000300000 */
.L_x_25:
[----:B-1----:R-:W-:Y:S05]  /*20f0*/  @P0 BRA `(.L_x_26) ;  /* 0x0000000000080947 */ /* 0x002fea0003800000 */
[----:B------:R-:W1:Y:S02]  /*2100*/  SYNCS.PHASECHK.TRANS64.TRYWAIT P0, [UR12], R140 ;  /* 0x0000008cff0075a7 */ /* 0x000e64000800014c */
[----:B-1----:R-:W-:Y:S05]  /*2110*/  @!P0 BRA `(.L_x_27) ;  /* 0x00000070008c8947 */ /* 0x002fea0003800000 */
.L_x_26:
[----:B------:R-:W-:Y:S01]  /*2120*/  UIADD3 UR12, UR18, 0x4100, URZ ;  /* 0x00004100120c7890 */ /* 0x000fe2000fffe03f */
[----:B------:R-:W-:Y:S01]  /*2130*/  WARPGROUP.ARRIVE ;  /* 0x00000000000079c5 */ /* 0x000fe20000000000 */
[----:B------:R-:W-:Y:S02]  /*2140*/  UISETP.NE.AND UP0, UPT, UR7, URZ, UPT ;  /* 0x0000003f0700728c */ /* 0x000fe4000bf05270 */
[----:B------:R-:W-:Y:S02]  /*2150*/  USHF.R.U32.HI UR12, URZ, 0x4, UR12 ;  /* 0x000000043f0c7899 */ /* 0x000fe4000801160c */
[----:B------:R-:W-:Y:S02]  /*2160*/  USEL UR8, UR8, URZ, !UP0 ;  /* 0x0000003f08087287 */ /* 0x000fe4000c000000 */
[----:B------:R-:W-:Y:S02]  /*2170*/  ULOP3.LUT UR7, UR12, 0x3fff, URZ, 0xc0, !UPT ;  /* 0x00003fff0c077892 */ /* 0x000fe4000f8ec03f */
[----:B------:R-:W-:-:S02]  /*2180*/  ULOP3.LUT UR12, UR10, 0x10000, URZ, 0xfc, !UPT ;  /* 0x000100000a0c7892 */ /* 0x000fc4000f8efc3f */
[----:B------:R-:W-:Y:S02]  /*2190*/  ULOP3.LUT UR7, UR7, 0x10000, URZ, 0xfc, !UPT ;  /* 0x0001000007077892 */ /* 0x000fe4000f8efc3f */
[----:B------:R-:W-:Y:S02]  /*21a0*/  UISETP.NE.U32.AND UP0, UPT, UR8, URZ, UPT ;  /* 0x0000003f0800728c */ /* 0x000fe4000bf05070 */
[----:B------:R-:W-:Y:S02]  /*21b0*/  ULEA UR12, UR11, UR12, 0x8 ;  /* 0x0000000c0b0c7291 */ /* 0x000fe4000f8e403f */
[----:B------:R-:W-:Y:S01]  /*21c0*/  ULEA UR14, UR11, UR7, 0x8 ;  /* 0x000000070b0e7291 */ /* 0x000fe2000f8e403f */
[----:B------:R-:W-:Y:S01]  /*21d0*/  UMOV UR13, 0xc0000010 ;  /* 0xc0000010000d7882 */ /* 0x000fe20000000000 */
[----:B------:R-:W-:Y:S01]  /*21e0*/  UMOV UR15, 0xc0000010 ;  /* 0xc0000010000f7882 */ /* 0x000fe20000000000 */
[----:B------:R-:W-:-:S06]  /*21f0*/  UIADD3 UR6, UR6, 0x1, URZ ;  /* 0x0000000106067890 */ /* 0x000fcc000fffe03f */
[----:B------:R-:W-:Y:S01]  /*2200*/  QGMMA.64x128x32.F32.E5M2.E5M2 R24, gdesc[UR12], R24, UP0, gsb0 ;  /* 0x01e000000c1879f3 */ /* 0x000fe2000b803818 */
[----:B------:R-:W-:-:S04]  /*2210*/  UISETP.NE.AND UP0, UPT, UR6, UR19, UPT ;  /* 0x000000130600728c */ /* 0x000fc8000bf05270 */
[----:B------:R-:W-:-:S06]  /*2220*/  USEL UR7, URZ, 0x1, UP0 ;  /* 0x000000013f077887 */ /* 0x000fcc0008000000 */
[----:B------:R-:W-:Y:S01]  /*2230*/  ISETP.NE.AND P0, PT, RZ, UR7, PT ;  /* 0x00000007ff007c0c */ /* 0x000fe2000bf05270 */
[----:B------:R-:W-:-:S12]  /*2240*/  WARPGROUP.DEPBAR.LE gsb0, 0x1 ;  /* 0x00008000000079c5 */ /* 0x000fd80000010100 */
[----:B------:R-:W-:Y:S05]  /*2250*/  @!P0 BRA `(.L_x_28) ;  /* 0x0000000400088947 */ /* 0x000fea0003800000 */
[----:B------:R-:W-:Y:S02]  /*2260*/  WARPGROUP.DEPBAR.LE gsb0, 0x0 ;  /* 0x00008000000079c5 */ /* 0x000fe40000010000 */
[----:B------:R-:W-:-:S01]  /*2270*/  FADD R143, R24, R143 ;  /* 0x0000008f188f7221 */ /* 0x000fc20000000000 */
[----:B------:R-:W-:Y:S01]  /*2280*/  FADD R138, R25, R138 ;  /* 0x0000008a198a7221 */ /* 0x000fe20000000000 */
        /* <DEDUP_REMOVED lines=62> */
[----:B------:R-:W-:-:S06]  /*2670*/  UMOV UR6, URZ ;  /* 0x0000003f00067c82 */ /* 0x000fcc0008000000 */
.L_x_28:
[----:B------:R-:W-:Y:S05]  /*2680*/  @!P1 BRA `(.L_x_29) ;  /* 0x0000000000049947 */ /* 0x000fea0003800000 */
[----:B------:R-:W-:Y:S01]  /*2690*/  BPT.TRAP 0x1 ;  /* 0x000000040000795c */ /* 0x000fe20000300000 */
.L_x_29:
[----:B------:R-:W-:-:S13]  /*26a0*/  ISETP.NE.AND P0, PT, R6, RZ, PT ;  /* 0x000000ff0600720c */ /* 0x000fda0003f05270 */
[----:B01----:R-:W-:-:S05]  /*26b0*/  @P0 LEA R140, R13, UR18, 0x3 ;  /* 0x000000120d8c0c11 */ /* 0x003fca000f8e18ff */
[----:B------:R-:W-:-:S05]  /*26c0*/  @P0 VIADD R140, R140, 0x20 ;  /* 0x000000208c8c0836 */ /* 0x000fca0000000000 */
[----:B------:R-:W-:-:S04]  /*26d0*/  @P0 PRMT R140, R5, 0x654, R140 ;  /* 0x00000654058c0816 */ /* 0x000fc8000000008c */
[----:B------:R0:W-:Y:S01]  /*26e0*/  @P0 SYNCS.ARRIVE.TRANS64.RED.A1T0 RZ, [R140+URZ], RZ ;  /* 0x000000ff8cff09a7 */ /* 0x0001e2000810043f */
[----:B------:R-:W-:-:S13]  /*26f0*/  ISETP.GT.U32.AND P0, PT, R4, 0x1, PT ;  /* 0x000000010400780c */ /* 0x000fda0003f04070 */
[----:B0-----:R-:W-:Y:S05]  /*2700*/  @P0 BRA `(.L_x_30) ;  /* 0x0000000000040947 */ /* 0x001fea0003800000 */
[----:B------:R-:W-:Y:S01]  /*2710*/  BPT.TRAP 0x1 ;  /* 0x000000040000795c */ /* 0x000fe20000300000 */
.L_x_30:
[----:B------:R-:W-:Y:S01]  /*2720*/  UIADD3 UR11, UR11, 0x1, URZ ;  /* 0x000000010b0b7890 */ /* 0x000fe2000fffe03f */
[C---:B------:R-:W-:Y:S01]  /*2730*/  ISETP.GT.AND P1, PT, R12.reuse, 0x1, PT ;  /* 0x000000010c00780c */ /* 0x040fe20003f24270 */
[----:B------:R-:W-:Y:S02]  /*2740*/  VIADD R13, R13, 0x1 ;  /* 0x000000010d0d7836 */ /* 0x000fe40000000000 */
[----:B------:R-:W-:Y:S01]  /*2750*/  UISETP.NE.AND UP0, UPT, UR11, 0x4, UPT ;  /* 0x000000040b00788c */ /* 0x000fe2000bf05270 */
[----:B------:R-:W-:Y:S02]  /*2760*/  VIADD R12, R12, 0xffffffff ;  /* 0xffffffff0c0c7836 */ /* 0x000fe40000000000 */
[C---:B------:R-:W-:Y:S01]  /*2770*/  ISETP.NE.AND P0, PT, R13.reuse, 0x4, PT ;  /* 0x000000040d00780c */ /* 0x040fe20003f05270 */
[----:B------:R-:W-:Y:S02]  /*2780*/  USEL UR8, URZ, 0x1, UP0 ;  /* 0x000000013f087887 */ /* 0x000fe40008000000 */
[----:B------:R-:W-:Y:S01]  /*2790*/  USEL UR11, UR11, URZ, UP0 ;  /* 0x0000003f0b0b7287 */ /* 0x000fe20008000000 */
[----:B------:R-:W-:-:S03]  /*27a0*/  SEL R13, R13, RZ, P0 ;  /* 0x000000ff0d0d7207 */ /* 0x000fc60000000000 */
[----:B------:R-:W-:Y:S01]  /*27b0*/  LOP3.LUT R144, R144, UR8, RZ, 0x3c, !PT ;  /* 0x0000000890907c12 */ /* 0x000fe2000f8e3cff */
[----:B------:R-:W-:Y:S01]  /*27c0*/  UMOV UR8, 0x1 ;  /* 0x0000000100087882 */ /* 0x000fe20000000000 */
[----:B------:R-:W-:Y:S06]  /*27d0*/  @P1 BRA `(.L_x_31) ;  /* 0xfffffff800181947 */ /* 0x000fec000383ffff */
.L_x_23:
[----:B------:R-:W-:Y:S01]  /*27e0*/  UISETP.NE.AND UP0, UPT, UR6, URZ, UPT ;  /* 0x0000003f0600728c */ /* 0x000fe2000bf05270 */
[----:B01----:R-:W0:Y:S03]  /*27f0*/  LDC R12, c[0x0][0x28c] ;  /* 0x0000a300ff0c7b82 */ /* 0x003e260000000800 */
[----:B------:R-:W-:-:S06]  /*2800*/  USEL UR6, URZ, 0x1, !UP0 ;  /* 0x000000013f067887 */ /* 0x000fcc000c000000 */
[----:B------:R-:W-:Y:S02]  /*2810*/  ISETP.NE.AND P0, PT, RZ, UR6, PT ;  /* 0x00000006ff007c0c */ /* 0x000fe4000bf05270 */
[----:B0-----:R-:W-:-:S11]  /*2820*/  ISETP.GE.AND P1, PT, R12, 0x1, PT ;  /* 0x000000010c00780c */ /* 0x001fd60003f26270 */
[----:B------:R-:W-:Y:S05]  /*2830*/  @!P0 BRA `(.L_x_32) ;  /* 0x0000000400048947 */ /* 0x000fea0003800000 */
[----:B------:R-:W-:Y:S02]  /*2840*/  WARPGROUP.DEPBAR.LE gsb0, 0x0 ;  /* 0x00008000000079c5 */ /* 0x000fe40000010000 */
[----:B------:R-:W-:Y:S01]  /*2850*/  FADD R143, R24, R143 ;  /* 0x0000008f188f7221 */ /* 0x000fe20000000000 */
        /* <DEDUP_REMOVED lines=62> */
[----:B------:R-:W-:-:S07]  /*2c40*/  FADD R16, R16, R87 ;  /* 0x0000005710107221 */ /* 0x000fce0000000000 */
.L_x_32:
[----:B------:R-:W-:Y:S02]  /*2c50*/  WARPGROUP.DEPBAR.LE gsb0, 0x0 ;  /* 0x00008000000079c5 */ /* 0x000fe40000010000 */
[----:B------:R-:W-:Y:S05]  /*2c60*/  @!P1 BRA `(.L_x_33) ;  /* 0x0000000000489947 */ /* 0x000fea0003800000 */
[----:B------:R-:W-:-:S13]  /*2c70*/  ISETP.NE.AND P0, PT, R142, 0x3, PT ;  /* 0x000000038e00780c */ /* 0x000fda0003f05270 */
[----:B------:R-:W-:Y:S05]  /*2c80*/  @!P0 BRA `(.L_x_34) ;  /* 0x0000000000048947 */ /* 0x000fea0003800000 */
[----:B------:R-:W-:Y:S01]  /*2c90*/  BPT.TRAP 0x1 ;  /* 0x000000040000795c */ /* 0x000fe20000300000 */
.L_x_34:
[----:B------:R-:W-:Y:S01]  /*2ca0*/  ISETP.NE.AND P0, PT, R6, RZ, PT ;  /* 0x000000ff0600720c */ /* 0x000fe20003f05270 */
[----:B------:R-:W-:Y:S01]  /*2cb0*/  UISETP.LT.AND UP1, UPT, UR9, 0x1, UPT ;  /* 0x000000010900788c */ /* 0x000fe2000bf21270 */
[----:B------:R-:W-:-:S11]  /*2cc0*/  IMAD.U32 R13, RZ, RZ, UR18 ;  /* 0x00000012ff0d7e24 */ /* 0x000fd6000f8e00ff */
[----:B------:R-:W-:-:S05]  /*2cd0*/  VOTEU.ANY UP0, P0 ;  /* 0x00000000003f7886 */ /* 0x000fca0000000100 */
[----:B------:R-:W-:-:S04]  /*2ce0*/  @UP0 USEL UR6, UR9, 0x1, UP1 ;  /* 0x0000000109060887 */ /* 0x000fc80008800000 */
[----:B------:R-:W-:-:S06]  /*2cf0*/  @UP0 UIADD3 UR6, UR5, UR9, -UR6 ;  /* 0x0000000905060290 */ /* 0x000fcc000fffe806 */
[----:B------:R-:W-:-:S04]  /*2d00*/  IMAD.U32 R12, RZ, RZ, UR6 ;  /* 0x00000006ff0c7e24 */ /* 0x000fc8000f8e00ff */
[----:B------:R-:W-:-:S05]  /*2d10*/  @P0 IMAD.SHL.U32 R12, R12, 0x8, RZ ;  /* 0x000000080c0c0824 */ /* 0x000fca00078e00ff */
[----:B------:R-:W-:-:S04]  /*2d20*/  @P0 LOP3.LUT R12, R12, 0x18, RZ, 0xc0, !PT ;  /* 0x000000180c0c0812 */ /* 0x000fc800078ec0ff */
[----:B------:R-:W-:-:S04]  /*2d30*/  @P0 IADD3 R12, R13, 0x20, R12 ;  /* 0x000000200d0c0810 */ /* 0x000fc80007ffe00c */
[----:B------:R-:W-:-:S04]  /*2d40*/  @P0 PRMT R12, R5, 0x654, R12 ;  /* 0x00000654050c0816 */ /* 0x000fc8000000000c */
[----:B------:R0:W-:Y:S01]  /*2d50*/  @P0 SYNCS.ARRIVE.TRANS64.RED.A1T0 RZ, [R12+URZ], RZ ;  /* 0x000000ff0cff09a7 */ /* 0x0001e2000810043f */
[----:B------:R-:W-:-:S13]  /*2d60*/  ISETP.GT.U32.AND P0, PT, R4, 0x1, PT ;  /* 0x000000010400780c */ /* 0x000fda0003f04070 */
[----:B0-----:R-:W-:Y:S05]  /*2d70*/  @P0 BRA `(.L_x_33) ;  /* 0x0000000000040947 */ /* 0x001fea0003800000 */
[----:B------:R-:W-:Y:S01]  /*2d80*/  BPT.TRAP 0x1 ;  /* 0x000000040000795c */ /* 0x000fe20000300000 */
.L_x_33:
[----:B------:R-:W0:Y:S01]  /*2d90*/  LDC R26, c[0x0][0x288] ;  /* 0x0000a200ff1a7b82 */ /* 0x000e220000000800 */
[----:B------:R-:W-:Y:S01]  /*2da0*/  IMAD.SHL.U32 R10, R10, 0x80, RZ ;  /* 0x000000800a0a7824 */ /* 0x000fe200078e00ff */
[--C-:B------:R-:W-:Y:S01]  /*2db0*/  SHF.R.U32.HI R12, RZ, 0x2, R0.reuse ;  /* 0x00000002ff0c7819 */ /* 0x100fe20000011600 */
[----:B------:R-:W-:Y:S01]  /*2dc0*/  IMAD.SHL.U32 R29, R11, 0x80, RZ ;  /* 0x000000800b1d7824 */ /* 0x000fe200078e00ff */
[----:B------:R-:W-:Y:S01]  /*2dd0*/  LOP3.LUT R24, R0, 0x60, RZ, 0xc0, !PT ;  /* 0x0000006000187812 */ /* 0x000fe200078ec0ff */
[----:B------:R-:W-:Y:S01]  /*2de0*/  ULDC UR6, c[0x0][0x284] ;  /* 0x0000a10000067ab9 */ /* 0x000fe20000000800 */
[----:B------:R-:W-:Y:S02]  /*2df0*/  SHF.R.U32.HI R25, RZ, 0x7, R0 ;  /* 0x00000007ff197819 */ /* 0x000fe40000011600 */
[----:B------:R-:W-:Y:S02]  /*2e00*/  LOP3.LUT R13, R12, 0x7, RZ, 0xc0, !PT ;  /* 0x000000070c0d7812 */ /* 0x000fe400078ec0ff */
[----:B------:R-:W-:-:S02]  /*2e10*/  SHF.R.U32.HI R24, RZ, 0x1, R24 ;  /* 0x00000001ff187819 */ /* 0x000fc40000011618 */
[----:B------:R-:W-:Y:S02]  /*2e20*/  LOP3.LUT R12, R25, 0x1, RZ, 0xc0, !PT ;  /* 0x00000001190c7812 */ /* 0x000fe400078ec0ff */
[----:B------:R-:W-:Y:S02]  /*2e30*/  IADD3 R27, RZ, -R24, -R13 ;  /* 0x80000018ff1b7210 */ /* 0x000fe40007ffe80d */
[----:B------:R-:W-:Y:S01]  /*2e40*/  LOP3.LUT R25, R0, 0x3, RZ, 0xc0, !PT ;  /* 0x0000000300197812 */ /* 0x000fe200078ec0ff */
[C---:B------:R-:W-:Y:S02]  /*2e50*/  IMAD.SHL.U32 R28, R12.reuse, 0x40, RZ ;  /* 0x000000400c1c7824 */ /* 0x040fe400078e00ff */
[----:B------:R-:W-:-:S03]  /*2e60*/  IMAD R12, R12, -0x40, R27 ;  /* 0xffffffc00c0c7824 */ /* 0x000fc600078e021b */
[----:B------:R-:W-:Y:S01]  /*2e70*/  LOP3.LUT R13, R28, 0x40, R13, 0xe2, !PT ;  /* 0x000000401c0d7812 */ /* 0x000fe200078ee20d */
[----:B------:R-:W-:Y:S01]  /*2e80*/  IMAD.MOV.U32 R28, RZ, RZ, -0x1 ;  /* 0xffffffffff1c7424 */ /* 0x000fe200078e00ff */
[----:B0-----:R-:W-:Y:S01]  /*2e90*/  ISETP.GE.AND P0, PT, R10, R26, PT ;  /* 0x0000001a0a00720c */ /* 0x001fe20003f06270 */
[----:B------:R-:W-:Y:S01]  /*2ea0*/  IMAD R31, R25, -0x2, R26 ;  /* 0xfffffffe191f7824 */ /* 0x000fe200078e021a */
[----:B------:R-:W-:Y:S01]  /*2eb0*/  IADD3 R34, -R29, UR6, R12 ;  /* 0x000000061d227c10 */ /* 0x000fe2000fffe10c */
[----:B------:R-:W-:Y:S01]  /*2ec0*/  IMAD.WIDE R26, R11, 0x80, RZ ;  /* 0x000000800b1a7825 */ /* 0x000fe200078e02ff */
[----:B------:R-:W-:-:S03]  /*2ed0*/  ISETP.GE.OR P0, PT, R29, UR6, P0 ;  /* 0x000000061d007c0c */ /* 0x000fc60008706670 */
[----:B------:R-:W-:Y:S01]  /*2ee0*/  IMAD.SHL.U32 R25, R0, 0x2, RZ ;  /* 0x0000000200197824 */ /* 0x000fe200078e00ff */
[----:B------:R-:W-:Y:S01]  /*2ef0*/  LOP3.LUT R35, R26, R13, R24, 0xfe, !PT ;  /* 0x0000000d1a237212 */ /* 0x000fe200078efe18 */
[----:B------:R-:W-:-:S03]  /*2f00*/  IMAD.IADD R29, R31, 0x1, -R10 ;  /* 0x000000011f1d7824 */ /* 0x000fc600078e0a0a */
[----:B------:R-:W-:-:S05]  /*2f10*/  LOP3.LUT R24, R10, 0x6, R25, 0xf8, !PT ;  /* 0x000000060a187812 */ /* 0x000fca00078ef819 */
[----:B------:R-:W-:Y:S05]  /*2f20*/  @P0 BRA `(.L_x_35) ;  /* 0x0000004400c00947 */ /* 0x000fea0003800000 */
[----:B------:R-:W0:Y:S01]  /*2f30*/  LDC.64 R32, c[0x0][0x5c8] ;  /* 0x00017200ff207b82 */ /* 0x000e220000000a00 */
[----:B------:R-:W-:Y:S01]  /*2f40*/  SHF.R.S32.HI R30, RZ, 0x1f, R7 ;  /* 0x0000001fff1e7819 */ /* 0x000fe20000011407 */
[----:B------:R-:W-:Y:S01]  /*2f50*/  ULDC.64 UR6, c[0x0][0x5d0] ;  /* 0x0001740000067ab9 */ /* 0x000fe20000000a00 */
[----:B------:R-:W-:Y:S01]  /*2f60*/  SHF.R.S32.HI R25, RZ, 0x1f, R24 ;  /* 0x0000001fff197819 */ /* 0x000fe20000011418 */
[----:B------:R-:W-:Y:S02]  /*2f70*/  BSSY B0, `(.L_x_35) ;  /* 0x000046b000007945 */ /* 0x000fe40003800000 */
[----:B------:R-:W-:-:S04]  /*2f80*/  IMAD R10, R30, UR6, RZ ;  /* 0x000000061e0a7c24 */ /* 0x000fc8000f8e02ff */
[C---:B------:R-:W-:Y:S02]  /*2f90*/  IMAD R13, R7.reuse, UR7, R10 ;  /* 0x00000007070d7c24 */ /* 0x040fe4000f8e020a */
[----:B------:R-:W-:Y:S01]  /*2fa0*/  IMAD.WIDE.U32 R10, R7, UR6, R24 ;  /* 0x00000006070a7c25 */ /* 0x000fe2000f8e0018 */
[----:B------:R-:W-:-:S03]  /*2fb0*/  ULDC.64 UR6, c[0x0][0x5c0] ;  /* 0x0001700000067ab9 */ /* 0x000fc60000000a00 */
[----:B------:R-:W-:Y:S02]  /*2fc0*/  IMAD.IADD R11, R11, 0x1, R13 ;  /* 0x000000010b0b7824 */ /* 0x000fe400078e020d */
[----:B0-----:R-:W-:-:S04]  /*2fd0*/  IMAD R12, R27, R32, RZ ;  /* 0x000000201b0c7224 */ /* 0x001fc800078e02ff */
[C---:B------:R-:W-:Y:S02]  /*2fe0*/  IMAD R31, R35.reuse, R33, R12 ;  /* 0x00000021231f7224 */ /* 0x040fe400078e020c */
[----:B------:R-:W-:-:S04]  /*2ff0*/  IMAD.WIDE.U32 R12, R35, R32, R10 ;  /* 0x00000020230c7225 */ /* 0x000fc800078e000a */
[----:B------:R-:W-:Y:S01]  /*3000*/  IMAD.IADD R13, R13, 0x1, R31 ;  /* 0x000000010d0d7824 */ /* 0x000fe200078e021f */
[----:B------:R-:W-:Y:S02]  /*3010*/  LEA R10, P0, R32, R12, 0x3 ;  /* 0x0000000c200a7211 */ /* 0x000fe400078018ff */
[----:B------:R-:W-:Y:S02]  /*3020*/  IADD3 R12, P1, R12, UR6, RZ ;  /* 0x000000060c0c7c10 */ /* 0x000fe4000ff3e0ff */
[----:B------:R-:W-:Y:S02]  /*3030*/  LEA.HI.X R11, R32, R13, R33, 0x3, P0 ;  /* 0x0000000d200b7211 */ /* 0x000fe400000f1c21 */
[----:B---3-5:R-:W-:Y:S02]  /*3040*/  FSETP.NEU.AND P0, PT, R9, RZ, PT ;  /* 0x000000ff0900720b */ /* 0x028fe40003f0d000 */
[----:B------:R-:W-:Y:S02]  /*3050*/  IADD3 R10, P3, R10, UR6, RZ ;  /* 0x000000060a0a7c10 */ /* 0x000fe4000ff7e0ff */
[----:B------:R-:W-:-:S02]  /*3060*/  IADD3.X R13, R13, UR7, RZ, P1, !PT ;  /* 0x000000070d0d7c10 */ /* 0x000fc40008ffe4ff */
[----:B------:R-:W-:-:S07]  /*3070*/  IADD3.X R11, R11, UR7, RZ, P3, !PT ;  /* 0x000000070b0b7c10 */ /* 0x000fce0009ffe4ff */
[----:B------:R-:W-:Y:S05]  /*3080*/  @!P0 BRA `(.L_x_36) ;  /* 0x00000034005c8947 */ /* 0x000fea0003800000 */
[----:B------:R-:W-:Y:S01]  /*3090*/  ULDC.64 UR6, c[0x0][0x5b8] ;  /* 0x00016e0000067ab9 */ /* 0x000fe20000000a00 */
[----:B------:R-:W-:Y:S01]  /*30a0*/  ISETP.GE.AND P0, PT, R34, 0x1, PT ;  /* 0x000000012200780c */ /* 0x000fe20003f06270 */
[----:B------:R-:W-:Y:S01]  /*30b0*/  IMAD R32, R30, UR6, RZ ;  /* 0x000000061e207c24 */ /* 0x000fe2000f8e02ff */
[----:B------:R-:W-:Y:S01]  /*30c0*/  ULDC.64 UR10, c[0x0][0x5a8] ;  /* 0x00016a00000a7ab9 */ /* 0x000fe20000000a00 */
[----:B------:R-:W-:Y:S01]  /*30d0*/  IMAD.WIDE.U32 R30, R7, UR6, R24 ;  /* 0x00000006071e7c25 */ /* 0x000fe2000f8e0018 */
[----:B------:R-:W-:Y:S01]  /*30e0*/  ISETP.LT.OR P4, PT, R29, 0x1, !P0 ;  /* 0x000000011d00780c */ /* 0x000fe20004781670 */
[----:B------:R-:W-:Y:S02]  /*30f0*/  BSSY B1, `(.L_x_37) ;  /* 0x000000c000017945 */ /* 0x000fe40003800000 */
[----:B------:R-:W-:Y:S01]  /*3100*/  IMAD R7, R7, UR7, R32 ;  /* 0x0000000707077c24 */ /* 0x000fe2000f8e0220 */
[----:B------:R-:W-:-:S03]  /*3110*/  ULDC.64 UR6, c[0x0][0x5b0] ;  /* 0x00016c0000067ab9 */ /* 0x000fc60000000a00 */
[----:B------:R-:W-:Y:S02]  /*3120*/  IMAD.IADD R31, R31, 0x1, R7 ;  /* 0x000000011f1f7824 */ /* 0x000fe400078e0207 */
[----:B------:R-:W-:Y:S02]  /*3130*/  IMAD R7, R27, UR6, RZ ;  /* 0x000000061b077c24 */ /* 0x000fe4000f8e02ff */
[----:B------:R-:W-:-:S04]  /*3140*/  IMAD.WIDE.U32 R24, R35, UR6, R30 ;  /* 0x0000000623187c25 */ /* 0x000fc8000f8e001e */
[----:B------:R-:W-:Y:S01]  /*3150*/  IMAD R7, R35, UR7, R7 ;  /* 0x0000000723077c24 */ /* 0x000fe2000f8e0207 */
[----:B------:R-:W-:-:S04]  /*3160*/  IADD3 R24, P1, R24, UR10, RZ ;  /* 0x0000000a18187c10 */ /* 0x000fc8000ff3e0ff */
[--C-:B------:R-:W-:Y:S02]  /*3170*/  IADD3.X R25, R25, UR11, R7.reuse, P1, !PT ;  /* 0x0000000b19197c10 */ /* 0x100fe40008ffe407 */
[----:B------:R-:W-:Y:S01]  /*3180*/  PRMT R7, RZ, 0x7610, R7 ;  /* 0x00007610ff077816 */ /* 0x000fe20000000007 */
[----:B------:R-:W-:Y:S06]  /*3190*/  @P4 BRA `(.L_x_38) ;  /* 0x0000000000044947 */ /* 0x000fec0003800000 */
[----:B------:R0:W5:Y:S02]  /*31a0*/  LDG.E.U8 R7, desc[UR16][R24.64] ;  /* 0x0000001018077981 */ /* 0x000164000c1e1100 */
.L_x_38:
[----:B------:R-:W-:Y:S05]  /*31b0*/  BSYNC B1 ;  /* 0x0000000000017941 */ /* 0x000fea0003800000 */
.L_x_37:
[----:B-----5:R-:W-:Y:S01]  /*31c0*/  LOP3.LUT R7, R7, 0xff, RZ, 0xc0, !PT ;  /* 0x000000ff07077812 */ /* 0x020fe200078ec0ff */
[----:B------:R-:W-:Y:S01]  /*31d0*/  BSSY B1, `(.L_x_39) ;  /* 0x000000b000017945 */ /* 0x000fe20003800000 */
[----:B------:R-:W-:Y:S02]  /*31e0*/  ISETP.LT.OR P3, PT, R29, 0x2, !P0 ;  /* 0x000000021d00780c */ /* 0x000fe40004761670 */
[----:B------:R-:W-:-:S05]  /*31f0*/  F2FP.F16.E5M2.UNPACK_B R7, R7 ;  /* 0x00000007ff07723e */ /* 0x000fca00020004ff */
[----:B------:R-:W-:Y:S01]  /*3200*/  HADD2.F32 R32, -RZ, R7.H0_H0 ;  /* 0x20000007ff207230 */ /* 0x000fe20000004100 */
[----:B------:R-:W-:-:S04]  /*3210*/  PRMT R7, RZ, 0x7610, R7 ;  /* 0x00007610ff077816 */ /* 0x000fc80000000007 */
[----:B------:R-:W-:-:S04]  /*3220*/  FMUL R32, R32, R9 ;  /* 0x0000000920207220 */ /* 0x000fc80000400000 */
[----:B--2---:R-:W-:-:S05]  /*3230*/  FFMA R32, R143, R8, R32 ;  /* 0x000000088f207223 */ /* 0x004fca0000000020 */
[----:B------:R-:W-:-:S05]  /*3240*/  F2FP.SATFINITE.E5M2.F32.PACK_AB_MERGE_C R33, RZ, R32, RZ ;  /* 0x00000020ff21723e */ /* 0x000fca00048060ff */
[----:B------:R1:W-:Y:S01]  /*3250*/  @!P4 STG.E.U8 desc[UR16][R12.64], R33 ;  /* 0x000000210c00c986 */ /* 0x0003e2000c101110 */
[----:B------:R-:W-:Y:S05]  /*3260*/  @P3 BRA `(.L_x_40) ;  /* 0x0000000000043947 */ /* 0x000fea0003800000 */
[----:B------:R2:W5:Y:S02]  /*3270*/  LDG.E.U8 R7, desc[UR16][R24.64+0x1] ;  /* 0x0000011018077981 */ /* 0x000564000c1e1100 */
.L_x_40:
[----:B------:R-:W-:Y:S05]  /*3280*/  BSYNC B1 ;  /* 0x0000000000017941 */ /* 0x000fea0003800000 */
.L_x_39:
[----:B-----5:R-:W-:Y:S01]  /*3290*/  LOP3.LUT R7, R7, 0xff, RZ, 0xc0, !PT ;  /* 0x000000ff07077812 */ /* 0x020fe200078ec0ff */
[----:B------:R-:W-:Y:S01]  /*32a0*/  BSSY B1, `(.L_x_41) ;  /* 0x0000013000017945 */ /* 0x000fe20003800000 */
[----:B-1----:R-:W-:Y:S02]  /*32b0*/  IADD3 R33, P1, R35, 0x8, RZ ;  /* 0x0000000823217810 */ /* 0x002fe40007f3e0ff */
[----:B------:R-:W-:-:S03]  /*32c0*/  F2FP.F16.E5M2.UNPACK_B R7, R7 ;  /* 0x00000007ff07723e */ /* 0x000fc600020004ff */
[----:B------:R-:W-:Y:S01]  /*32d0*/  IMAD.X R27, RZ, RZ, R27, P1 ;  /* 0x000000ffff1b7224 */ /* 0x000fe200008e061b */
[----:B------:R-:W-:Y:S01]  /*32e0*/  ISETP.GE.AND P1, PT, R34, 0x9, PT ;  /* 0x000000092200780c */ /* 0x000fe20003f26270 */
[----:B------:R-:W-:Y:S02]  /*32f0*/  HADD2.F32 R26, -RZ, R7.H0_H0 ;  /* 0x20000007ff1a7230 */ /* 0x000fe40000004100 */
[----:B------:R-:W-:Y:S01]  /*3300*/  IMAD.WIDE.U32 R30, R33, UR6, R30 ;  /* 0x00000006211e7c25 */ /* 0x000fe2000f8e001e */
[----:B------:R-:W-:-:S03]  /*3310*/  ISETP.LT.OR P5, PT, R29, 0x1, !P1 ;  /* 0x000000011d00780c */ /* 0x000fc60004fa1670 */
[----:B------:R-:W-:Y:S01]  /*3320*/  FMUL R7, R26, R9 ;  /* 0x000000091a077220 */ /* 0x000fe20000400000 */
[----:B------:R-:W-:-:S03]  /*3330*/  IMAD R26, R27, UR6, RZ ;  /* 0x000000061b1a7c24 */ /* 0x000fc6000f8e02ff */
[----:B------:R-:W-:Y:S01]  /*3340*/  FFMA R7, R138, R8, R7 ;  /* 0x000000088a077223 */ /* 0x000fe20000000007 */
[----:B------:R-:W-:Y:S01]  /*3350*/  IMAD R33, R33, UR7, R26 ;  /* 0x0000000721217c24 */ /* 0x000fe2000f8e021a */
[----:B------:R-:W-:-:S03]  /*3360*/  IADD3 R26, P4, R30, UR10, RZ ;  /* 0x0000000a1e1a7c10 */ /* 0x000fc6000ff9e0ff */
[----:B------:R-:W-:Y:S02]  /*3370*/  F2FP.SATFINITE.E5M2.F32.PACK_AB_MERGE_C R35, RZ, R7, RZ ;  /* 0x00000007ff23723e */ /* 0x000fe400048060ff */
[----:B------:R-:W-:Y:S02]  /*3380*/  IADD3.X R27, R31, UR11, R33, P4, !PT ;  /* 0x0000000b1f1b7c10 */ /* 0x000fe4000a7fe421 */
[----:B------:R-:W-:Y:S01]  /*3390*/  PRMT R7, RZ, 0x7610, R7 ;  /* 0x00007610ff077816 */ /* 0x000fe20000000007 */
[----:B------:R1:W-:Y:S01]  /*33a0*/  @!P3 STG.E.U8 desc[UR16][R12.64+0x1], R35 ;  /* 0x000001230c00b986 */ /* 0x0003e2000c101110 */
[----:B------:R-:W-:Y:S05]  /*33b0*/  @P5 BRA `(.L_x_42) ;  /* 0x0000000000045947 */ /* 0x000fea0003800000 */
[----:B------:R3:W5:Y:S02]  /*33c0*/  LDG.E.U8 R7, desc[UR16][R26.64] ;  /* 0x000000101a077981 */ /* 0x000764000c1e1100 */
.L_x_42:
[----:B------:R-:W-:Y:S05]  /*33d0*/  BSYNC B1 ;  /* 0x0000000000017941 */ /* 0x000fea0003800000 */
.L_x_41:
[----:B-----5:R-:W-:Y:S01]  /*33e0*/  LOP3.LUT R7, R7, 0xff, RZ, 0xc0, !PT ;  /* 0x000000ff07077812 */ /* 0x020fe200078ec0ff */
[----:B------:R-:W-:Y:S01]  /*33f0*/  BSSY B1, `(.L_x_43) ;  /* 0x000000b000017945 */ /* 0x000fe20003800000 */
[----:B------:R-:W-:Y:S02]  /*3400*/  ISETP.LT.OR P3, PT, R29, 0x2, !P1 ;  /* 0x000000021d00780c */ /* 0x000fe40004f61670 */
[----:B------:R-:W-:-:S05]  /*3410*/  F2FP.F16.E5M2.UNPACK_B R7, R7 ;  /* 0x00000007ff07723e */ /* 0x000fca00020004ff */
[----:B------:R-:W-:Y:S01]  /*3420*/  HADD2.F32 R30, -RZ, R7.H0_H0 ;  /* 0x20000007ff1e7230 */ /* 0x000fe20000004100 */
[----:B------:R-:W-:-:S04]  /*3430*/  PRMT R7, RZ, 0x7610, R7 ;  /* 0x00007610ff077816 */ /* 0x000fc80000000007 */
[----:B------:R-:W-:-:S04]  /*3440*/  FMUL R30, R30, R9 ;  /* 0x000000091e1e7220 */ /* 0x000fc80000400000 */
[----:B------:R-:W-:-:S05]  /*3450*/  FFMA R30, R141, R8, R30 ;  /* 0x000000088d1e7223 */ /* 0x000fca000000001e */
[----:B------:R-:W-:-:S05]  /*3460*/  F2FP.SATFINITE.E5M2.F32.PACK_AB_MERGE_C R31, RZ, R30, RZ ;  /* 0x0000001eff1f723e */ /* 0x000fca00048060ff */
[----:B------:R4:W-:Y:S01]  /*3470*/  @!P5 STG.E.U8 desc[UR16][R10.64], R31 ;  /* 0x0000001f0a00d986 */ /* 0x0009e2000c101110 */
[----:B------:R-:W-:Y:S05]  /*3480*/  @P3 BRA `(.L_x_44) ;  /* 0x0000000000043947 */ /* 0x000fea0003800000 */
[----:B------:R0:W5:Y:S02]  /*3490*/  LDG.E.U8 R7, desc[UR16][R26.64+0x1] ;  /* 0x000001101a077981 */ /* 0x000164000c1e1100 */
.L_x_44:
[----:B------:R-:W-:Y:S05]  /*34a0*/  BSYNC B1 ;  /* 0x0000000000017941 */ /* 0x000fea0003800000 */
.L_x_43:
[----:B-----5:R-:W-:Y:S01]  /*34b0*/  LOP3.LUT R7, R7, 0xff, RZ, 0xc0, !PT ;  /* 0x000000ff07077812 */ /* 0x020fe200078ec0ff */
[----:B------:R-:W-:Y:S01]  /*34c0*/  BSSY B1, `(.L_x_45) ;  /* 0x000000b000017945 */ /* 0x000fe20003800000 */
[----:B------:R-:W-:Y:S02]  /*34d0*/  ISETP.LT.OR P4, PT, R29, 0x9, !P0 ;  /* 0x000000091d00780c */ /* 0x000fe40004781670 */
[----:B------:R-:W-:-:S05]  /*34e0*/  F2FP.F16.E5M2.UNPACK_B R7, R7 ;  /* 0x00000007ff07723e */ /* 0x000fca00020004ff */
[----:B------:R-:W-:-:S05]  /*34f0*/  HADD2.F32 R30, -RZ, R7.H0_H0 ;  /* 0x20000007ff1e7230 */ /* 0x000fca0000004100 */
[----:B------:R-:W-:-:S04]  /*3500*/  FMUL R7, R30, R9 ;  /* 0x000000091e077220 */ /* 0x000fc80000400000 */
[----:B------:R-:W-:-:S05]  /*3510*/  FFMA R7, R136, R8, R7 ;  /* 0x0000000888077223 */ /* 0x000fca0000000007 */
[----:B----4-:R-:W-:Y:S02]  /*3520*/  F2FP.SATFINITE.E5M2.F32.PACK_AB_MERGE_C R31, RZ, R7, RZ ;  /* 0x00000007ff1f723e */ /* 0x010fe400048060ff */
[----:B------:R-:W-:-:S03]  /*3530*/  PRMT R7, RZ, 0x7610, R7 ;  /* 0x00007610ff077816 */ /* 0x000fc60000000007 */
[----:B------:R4:W-:Y:S01]  /*3540*/  @!P3 STG.E.U8 desc[UR16][R10.64+0x1], R31 ;  /* 0x0000011f0a00b986 */ /* 0x0009e2000c101110 */
[----:B------:R-:W-:Y:S05]  /*3550*/  @P4 BRA `(.L_x_46) ;  /* 0x0000000000044947 */ /* 0x000fea0003800000 */
[----:B------:R0:W5:Y:S02]  /*3560*/  LDG.E.U8 R7, desc[UR16][R24.64+0x8] ;  /* 0x0000081018077981 */ /* 0x000164000c1e1100 */
.L_x_46:
[----:B------:R-:W-:Y:S05]  /*3570*/  BSYNC B1 ;  /* 0x0000000000017941 */ /* 0x000fea0003800000 */
.L_x_45:
        /* <DEDUP_REMOVED lines=8> */
[----:B----4-:R-:W-:-:S05]  /*3600*/  F2FP.SATFINITE.E5M2.F32.PACK_AB_MERGE_C R31, RZ, R30, RZ ;  /* 0x0000001eff1f723e */ /* 0x010fca00048060ff */
[----:B------:R4:W-:Y:S01]  /*3610*/  @!P4 STG.E.U8 desc[UR16][R12.64+0x8], R31 ;  /* 0x0000081f0c00c986 */ /* 0x0009e2000c101110 */
[----:B------:R-:W-:Y:S05]  /*3620*/  @P3 BRA `(.L_x_48) ;  /* 0x0000000000043947 */ /* 0x000fea0003800000 */
[----:B------:R0:W5:Y:S02]  /*3630*/  LDG.E.U8 R7, desc[UR16][R24.64+0x9] ;  /* 0x0000091018077981 */ /* 0x000164000c1e1100 */
.L_x_48:
[----:B------:R-:W-:Y:S05]  /*3640*/  BSYNC B1 ;  /* 0x0000000000017941 */ /* 0x000fea0003800000 */
.L_x_47:
        /* <DEDUP_REMOVED lines=12> */
.L_x_50:
[----:B------:R-:W-:Y:S05]  /*3710*/  BSYNC B1 ;  /* 0x0000000000017941 */ /* 0x000fea0003800000 */
.L_x_49:
        /* <DEDUP_REMOVED lines=12> */
.L_x_52:
[----:B------:R-:W-:Y:S05]  /*37e0*/  BSYNC B1 ;  /* 0x0000000000017941 */ /* 0x000fea0003800000 */
.L_x_51:
        /* <DEDUP_REMOVED lines=12> */
.L_x_54:
[----:B------:R-:W-:Y:S05]  /*38b0*/  BSYNC B1 ;  /* 0x0000000000017941 */ /* 0x000fea0003800000 */
.L_x_53:
        /* <DEDUP_REMOVED lines=12> */
.L_x_56:
[----:B------:R-:W-:Y:S05]  /*3980*/  BSYNC B1 ;  /* 0x0000000000017941 */ /* 0x000fea0003800000 */
.L_x_55:
        /* <DEDUP_REMOVED lines=12> */
.L_x_58:
[----:B------:R-:W-:Y:S05]  /*3a50*/  BSYNC B1 ;  /* 0x0000000000017941 */ /* 0x000fea0003800000 */
.L_x_57:
        /* <DEDUP_REMOVED lines=12> */
.L_x_60:
[----:B------:R-:W-:Y:S05]  /*3b20*/  BSYNC B1 ;  /* 0x0000000000017941 */ /* 0x000fea0003800000 */
.L_x_59:
        /* <DEDUP_REMOVED lines=12> */
.L_x_62:
[----:B------:R-:W-:Y:S05]  /*3bf0*/  BSYNC B1 ;  /* 0x0000000000017941 */ /* 0x000fea0003800000 */
.L_x_61:
        /* <DEDUP_REMOVED lines=12> */
.L_x_64:
[----:B------:R-:W-:Y:S05]  /*3cc0*/  BSYNC B1 ;  /* 0x0000000000017941 */ /* 0x000fea0003800000 */
.L_x_63:
        /* <DEDUP_REMOVED lines=12> */
.L_x_66:
[----:B------:R-:W-:Y:S05]  /*3d90*/  BSYNC B1 ;  /* 0x0000000000017941 */ /* 0x000fea0003800000 */
.L_x_65:
        /* <DEDUP_REMOVED lines=12> */
.L_x_68:
[----:B------:R-:W-:Y:S05]  /*3e60*/  BSYNC B1 ;  /* 0x0000000000017941 */ /* 0x000fea0003800000 */
.L_x_67:
        /* <DEDUP_REMOVED lines=12> */
.L_x_70:
[----:B------:R-:W-:Y:S05]  /*3f30*/  BSYNC B1 ;  /* 0x0000000000017941 */ /* 0x000fea0003800000 */
.L_x_69:
        /* <DEDUP_REMOVED lines=12> */
.L_x_72:
[----:B------:R-:W-:Y:S05]  /*4000*/  BSYNC B1 ;  /* 0x0000000000017941 */ /* 0x000fea0003800000 */
.L_x_71:
        /* <DEDUP_REMOVED lines=12> */
.L_x_74:
[----:B------:R-:W-:Y:S05]  /*40d0*/  BSYNC B1 ;  /* 0x0000000000017941 */ /* 0x000fea0003800000 */
.L_x_73:
        /* <DEDUP_REMOVED lines=12> */
.L_x_76:
[----:B------:R-:W-:Y:S05]  /*41a0*/  BSYNC B1 ;  /* 0x0000000000017941 */ /* 0x000fea0003800000 */
.L_x_75:
        /* <DEDUP_REMOVED lines=12> */
.L_x_78:
[----:B------:R-:W-:Y:S05]  /*4270*/  BSYNC B1 ;  /* 0x0000000000017941 */ /* 0x000fea0003800000 */
.L_x_77:
        /* <DEDUP_REMOVED lines=12> */
.L_x_80:
[----:B------:R-:W-:Y:S05]  /*4340*/  BSYNC B1 ;  /* 0x0000000000017941 */ /* 0x000fea0003800000 */
.L_x_79:
        /* <DEDUP_REMOVED lines=12> */
.L_x_82:
[----:B------:R-:W-:Y:S05]  /*4410*/  BSYNC B1 ;  /* 0x0000000000017941 */ /* 0x000fea0003800000 */
.L_x_81:
        /* <DEDUP_REMOVED lines=12> */
.L_x_84:
[----:B------:R-:W-:Y:S05]  /*44e0*/  BSYNC B1 ;  /* 0x0000000000017941 */ /* 0x000fea0003800000 */
.L_x_83:
        /* <DEDUP_REMOVED lines=12> */
.L_x_86:
[----:B------:R-:W-:Y:S05]  /*45b0*/  BSYNC B1 ;  /* 0x0000000000017941 */ /* 0x000fea0003800000 */
.L_x_85:
        /* <DEDUP_REMOVED lines=12> */
.L_x_88:
[----:B------:R-:W-:Y:S05]  /*4680*/  BSYNC B1 ;  /* 0x0000000000017941 */ /* 0x000fea0003800000 */
.L_x_87:
        /* <DEDUP_REMOVED lines=12> */
.L_x_90:
[----:B------:R-:W-:Y:S05]  /*4750*/  BSYNC B1 ;  /* 0x0000000000017941 */ /* 0x000fea0003800000 */
.L_x_89:
        /* <DEDUP_REMOVED lines=12> */
.L_x_92:
[----:B------:R-:W-:Y:S05]  /*4820*/  BSYNC B1 ;  /* 0x0000000000017941 */ /* 0x000fea0003800000 */
.L_x_91:
        /* <DEDUP_REMOVED lines=12> */
.L_x_94:
[----:B------:R-:W-:Y:S05]  /*48f0*/  BSYNC B1 ;  /* 0x0000000000017941 */ /* 0x000fea0003800000 */
.L_x_93:
        /* <DEDUP_REMOVED lines=12> */
.L_x_96:
[----:B------:R-:W-:Y:S05]  /*49c0*/  BSYNC B1 ;  /* 0x0000000000017941 */ /* 0x000fea0003800000 */
.L_x_95:
        /* <DEDUP_REMOVED lines=12> */
.L_x_98:
[----:B------:R-:W-:Y:S05]  /*4a90*/  BSYNC B1 ;  /* 0x0000000000017941 */ /* 0x000fea0003800000 */
.L_x_97:
        /* <DEDUP_REMOVED lines=12> */
.L_x_100:
[----:B------:R-:W-:Y:S05]  /*4b60*/  BSYNC B1 ;  /* 0x0000000000017941 */ /* 0x000fea0003800000 */
.L_x_99:
        /* <DEDUP_REMOVED lines=12> */
.L_x_102:
[----:B------:R-:W-:Y:S05]  /*4c30*/  BSYNC B1 ;  /* 0x0000000000017941 */ /* 0x000fea0003800000 */
.L_x_101:
        /* <DEDUP_REMOVED lines=12> */
.L_x_104:
[----:B------:R-:W-:Y:S05]  /*4d00*/  BSYNC B1 ;  /* 0x0000000000017941 */ /* 0x000fea0003800000 */
.L_x_103:
        /* <DEDUP_REMOVED lines=12> */
.L_x_106:
[----:B------:R-:W-:Y:S05]  /*4dd0*/  BSYNC B1 ;  /* 0x0000000000017941 */ /* 0x000fea0003800000 */
.L_x_105:
        /* <DEDUP_REMOVED lines=12> */
.L_x_108:
[----:B------:R-:W-:Y:S05]  /*4ea0*/  BSYNC B1 ;  /* 0x0000000000017941 */ /* 0x000fea0003800000 */
.L_x_107:
        /* <DEDUP_REMOVED lines=12> */
.L_x_110:
[----:B------:R-:W-:Y:S05]  /*4f70*/  BSYNC B1 ;  /* 0x0000000000017941 */ /* 0x000fea0003800000 */
.L_x_109:
        /* <DEDUP_REMOVED lines=12> */
.L_x_112:
[----:B------:R-:W-:Y:S05]  /*5040*/  BSYNC B1 ;  /* 0x0000000000017941 */ /* 0x000fea0003800000 */
.L_x_111:
        /* <DEDUP_REMOVED lines=12> */
.L_x_114:
[----:B------:R-:W-:Y:S05]  /*5110*/  BSYNC B1 ;  /* 0x0000000000017941 */ /* 0x000fea0003800000 */
.L_x_113:
        /* <DEDUP_REMOVED lines=12> */
.L_x_116:
[----:B------:R-:W-:Y:S05]  /*51e0*/  BSYNC B1 ;  /* 0x0000000000017941 */ /* 0x000fea0003800000 */
.L_x_115:
        /* <DEDUP_REMOVED lines=12> */
.L_x_118:
[----:B------:R-:W-:Y:S05]  /*52b0*/  BSYNC B1 ;  /* 0x0000000000017941 */ /* 0x000fea0003800000 */
.L_x_117:
        /* <DEDUP_REMOVED lines=12> */
.L_x_120:
[----:B------:R-:W-:Y:S05]  /*5380*/  BSYNC B1 ;  /* 0x0000000000017941 */ /* 0x000fea0003800000 */
.L_x_119:
        /* <DEDUP_REMOVED lines=12> */
.L_x_122:
[----:B------:R-:W-:Y:S05]  /*5450*/  BSYNC B1 ;  /* 0x0000000000017941 */ /* 0x000fea0003800000 */
.L_x_121:
        /* <DEDUP_REMOVED lines=12> */
.L_x_124:
[----:B------:R-:W-:Y:S05]  /*5520*/  BSYNC B1 ;  /* 0x0000000000017941 */ /* 0x000fea0003800000 */
.L_x_123:
        /* <DEDUP_REMOVED lines=12> */
.L_x_126:
[----:B------:R-:W-:Y:S05]  /*55f0*/  BSYNC B1 ;  /* 0x0000000000017941 */ /* 0x000fea0003800000 */
.L_x_125:
        /* <DEDUP_REMOVED lines=12> */
.L_x_128:
[----:B------:R-:W-:Y:S05]  /*56c0*/  BSYNC B1 ;  /* 0x0000000000017941 */ /* 0x000fea0003800000 */
.L_x_127:
        /* <DEDUP_REMOVED lines=12> */
.L_x_130:
[----:B------:R-:W-:Y:S05]  /*5790*/  BSYNC B1 ;  /* 0x0000000000017941 */ /* 0x000fea0003800000 */
.L_x_129:
        /* <DEDUP_REMOVED lines=12> */
.L_x_132:
[----:B------:R-:W-:Y:S05]  /*5860*/  BSYNC B1 ;  /* 0x0000000000017941 */ /* 0x000fea0003800000 */
.L_x_131:
        /* <DEDUP_REMOVED lines=12> */
.L_x_134:
[----:B------:R-:W-:Y:S05]  /*5930*/  BSYNC B1 ;  /* 0x0000000000017941 */ /* 0x000fea0003800000 */
.L_x_133:
        /* <DEDUP_REMOVED lines=12> */
.L_x_136:
[----:B------:R-:W-:Y:S05]  /*5a00*/  BSYNC B1 ;  /* 0x0000000000017941 */ /* 0x000fea0003800000 */
.L_x_135:
        /* <DEDUP_REMOVED lines=12> */
.L_x_138:
[----:B------:R-:W-:Y:S05]  /*5ad0*/  BSYNC B1 ;  /* 0x0000000000017941 */ /* 0x000fea0003800000 */
.L_x_137:
        /* <DEDUP_REMOVED lines=12> */
.L_x_140:
[----:B------:R-:W-:Y:S05]  /*5ba0*/  BSYNC B1 ;  /* 0x0000000000017941 */ /* 0x000fea0003800000 */
.L_x_139:
        /* <DEDUP_REMOVED lines=12> */
.L_x_142:
[----:B------:R-:W-:Y:S05]  /*5c70*/  BSYNC B1 ;  /* 0x0000000000017941 */ /* 0x000fea0003800000 */
.L_x_141:
        /* <DEDUP_REMOVED lines=12> */
.L_x_144:
[----:B------:R-:W-:Y:S05]  /*5d40*/  BSYNC B1 ;  /* 0x0000000000017941 */ /* 0x000fea0003800000 */
.L_x_143:
        /* <DEDUP_REMOVED lines=12> */
.L_x_146:
[----:B------:R-:W-:Y:S05]  /*5e10*/  BSYNC B1 ;  /* 0x0000000000017941 */ /* 0x000fea0003800000 */
.L_x_145:
        /* <DEDUP_REMOVED lines=12> */
.L_x_148:
[----:B------:R-:W-:Y:S05]  /*5ee0*/  BSYNC B1 ;  /* 0x0000000000017941 */ /* 0x000fea0003800000 */
.L_x_147:
        /* <DEDUP_REMOVED lines=12> */
.L_x_150:
[----:B------:R-:W-:Y:S05]  /*5fb0*/  BSYNC B1 ;  /* 0x0000000000017941 */ /* 0x000fea0003800000 */
.L_x_149:
        /* <DEDUP_REMOVED lines=12> */
.L_x_152:
[----:B------:R-:W-:Y:S05]  /*6080*/  BSYNC B1 ;  /* 0x0000000000017941 */ /* 0x000fea0003800000 */
.L_x_151:
        /* <DEDUP_REMOVED lines=12> */
.L_x_154:
[----:B------:R-:W-:Y:S05]  /*6150*/  BSYNC B1 ;  /* 0x0000000000017941 */ /* 0x000fea0003800000 */
.L_x_153:
        /* <DEDUP_REMOVED lines=8> */
[----:B0-----:R-:W-:-:S05]  /*61e0*/  F2FP.SATFINITE.E5M2.F32.PACK_AB_MERGE_C R19, RZ, R20, RZ ;  /* 0x00000014ff13723e */ /* 0x001fca00048060ff */
[----:B------:R0:W-:Y:S01]  /*61f0*/  @!P4 STG.E.U8 desc[UR16][R10.64+0x70], R19 ;  /* 0x000070130a00c986 */ /* 0x0001e2000c101110 */
[----:B------:R-:W-:Y:S05]  /*6200*/  @P3 BRA `(.L_x_156) ;  /* 0x0000000000043947 */ /* 0x000fea0003800000 */
[----:B------:R0:W5:Y:S02]  /*6210*/  LDG.E.U8 R7, desc[UR16][R26.64+0x71] ;  /* 0x000071101a077981 */ /* 0x000164000c1e1100 */
.L_x_156:
[----:B------:R-:W-:Y:S05]  /*6220*/  BSYNC B1 ;  /* 0x0000000000017941 */ /* 0x000fea0003800000 */
.L_x_155:
[----:B-----5:R-:W-:Y:S01]  /*6230*/  LOP3.LUT R7, R7, 0xff, RZ, 0xc0, !PT ;  /* 0x000000ff07077812 */ /* 0x020fe200078ec0ff */
[----:B------:R-:W-:Y:S01]  /*6240*/  BSSY B1, `(.L_x_157) ;  /* 0x000000b000017945 */ /* 0x000fe20003800000 */
[----:B------:R-:W-:Y:S02]  /*6250*/  ISETP.LT.OR P4, PT, R29, 0x79, !P0 ;  /* 0x000000791d00780c */ /* 0x000fe40004781670 */
[----:B------:R-:W-:-:S05]  /*6260*/  F2FP.F16.E5M2.UNPACK_B R7, R7 ;  /* 0x00000007ff07723e */ /* 0x000fca00020004ff */
[----:B------:R-:W-:-:S05]  /*6270*/  HADD2.F32 R20, -RZ, R7.H0_H0 ;  /* 0x20000007ff147230 */ /* 0x000fca0000004100 */
[----:B------:R-:W-:-:S04]  /*6280*/  FMUL R7, R20, R9 ;  /* 0x0000000914077220 */ /* 0x000fc80000400000 */
[----:B------:R-:W-:-:S05]  /*6290*/  FFMA R7, R18, R8, R7 ;  /* 0x0000000812077223 */ /* 0x000fca0000000007 */
[----:B0-----:R-:W-:Y:S02]  /*62a0*/  F2FP.SATFINITE.E5M2.F32.PACK_AB_MERGE_C R19, RZ, R7, RZ ;  /* 0x00000007ff13723e */ /* 0x001fe400048060ff */
[----:B------:R-:W-:-:S03]  /*62b0*/  PRMT R7, RZ, 0x7610, R7 ;  /* 0x00007610ff077816 */ /* 0x000fc60000000007 */
[----:B------:R0:W-:Y:S01]  /*62c0*/  @!P3 STG.E.U8 desc[UR16][R10.64+0x71], R19 ;  /* 0x000071130a00b986 */ /* 0x0001e2000c101110 */
[----:B------:R-:W-:Y:S05]  /*62d0*/  @P4 BRA `(.L_x_158) ;  /* 0x0000000000044947 */ /* 0x000fea0003800000 */
[----:B------:R0:W5:Y:S02]  /*62e0*/  LDG.E.U8 R7, desc[UR16][R24.64+0x78] ;  /* 0x0000781018077981 */ /* 0x000164000c1e1100 */
.L_x_158:
[----:B------:R-:W-:Y:S05]  /*62f0*/  BSYNC B1 ;  /* 0x0000000000017941 */ /* 0x000fea0003800000 */
.L_x_157:
        /* <DEDUP_REMOVED lines=12> */
.L_x_160:
[----:B------:R-:W-:Y:S05]  /*63c0*/  BSYNC B1 ;  /* 0x0000000000017941 */ /* 0x000fea0003800000 */
.L_x_159:
        /* <DEDUP_REMOVED lines=12> */
.L_x_162:
[----:B------:R-:W-:Y:S05]  /*6490*/  BSYNC B1 ;  /* 0x0000000000017941 */ /* 0x000fea0003800000 */
.L_x_161:
[----:B-----5:R-:W-:Y:S01]  /*64a0*/  LOP3.LUT R7, R7, 0xff, RZ, 0xc0, !PT ;  /* 0x000000ff07077812 */ /* 0x020fe200078ec0ff */
[----:B------:R-:W-:Y:S01]  /*64b0*/  BSSY B1, `(.L_x_163) ;  /* 0x000000b000017945 */ /* 0x000fe20003800000 */
[----:B------:R-:W-:Y:S02]  /*64c0*/  ISETP.LT.OR P1, PT, R29, 0x7a, !P1 ;  /* 0x0000007a1d00780c */ /* 0x000fe40004f21670 */
[----:B------:R-:W-:-:S05]  /*64d0*/  F2FP.F16.E5M2.UNPACK_B R7, R7 ;  /* 0x00000007ff07723e */ /* 0x000fca00020004ff */
[----:B01----:R-:W-:Y:S01]  /*64e0*/  HADD2.F32 R12, -RZ, R7.H0_H0 ;  /* 0x20000007ff0c7230 */ /* 0x003fe20000004100 */
[----:B------:R-:W-:-:S04]  /*64f0*/  PRMT R7, RZ, 0x7610, R7 ;  /* 0x00007610ff077816 */ /* 0x000fc80000000007 */
[----:B------:R-:W-:-:S04]  /*6500*/  FMUL R12, R12, R9 ;  /* 0x000000090c0c7220 */ /* 0x000fc80000400000 */
[----:B------:R-:W-:-:S05]  /*6510*/  FFMA R12, R17, R8, R12 ;  /* 0x00000008110c7223 */ /* 0x000fca000000000c */
[----:B------:R-:W-:-:S05]  /*6520*/  F2FP.SATFINITE.E5M2.F32.PACK_AB_MERGE_C R13, RZ, R12, RZ ;  /* 0x0000000cff0d723e */ /* 0x000fca00048060ff */
[----:B------:R0:W-:Y:S01]  /*6530*/  @!P3 STG.E.U8 desc[UR16][R10.64+0x78], R13 ;  /* 0x0000780d0a00b986 */ /* 0x0001e2000c101110 */
[----:B------:R-:W-:Y:S05]  /*6540*/  @P1 BRA `(.L_x_164) ;  /* 0x0000000000041947 */ /* 0x000fea0003800000 */
[----:B------:R1:W5:Y:S02]  /*6550*/  LDG.E.U8 R7, desc[UR16][R26.64+0x79] ;  /* 0x000079101a077981 */ /* 0x000364000c1e1100 */
.L_x_164:
[----:B------:R-:W-:Y:S05]  /*6560*/  BSYNC B1 ;  /* 0x0000000000017941 */ /* 0x000fea0003800000 */
.L_x_163:
[----:B------:R-:W-:Y:S05]  /*6570*/  @P1 BRA `(.L_x_165) ;  /* 0x0000001000281947 */ /* 0x000fea0003800000 */
[----:B-----5:R-:W-:-:S04]  /*6580*/  LOP3.LUT R7, R7, 0xff, RZ, 0xc0, !PT ;  /* 0x000000ff07077812 */ /* 0x020fc800078ec0ff */
[----:B------:R-:W-:-:S05]  /*6590*/  F2FP.F16.E5M2.UNPACK_B R7, R7 ;  /* 0x00000007ff07723e */ /* 0x000fca00020004ff */
[----:B------:R-:W-:-:S05]  /*65a0*/  HADD2.F32 R12, -RZ, R7.H0_H0 ;  /* 0x20000007ff0c7230 */ /* 0x000fca0000004100 */
[----:B------:R-:W-:-:S04]  /*65b0*/  FMUL R7, R12, R9 ;  /* 0x000000090c077220 */ /* 0x000fc80000400000 */
[----:B------:R-:W-:-:S05]  /*65c0*/  FFMA R7, R16, R8, R7 ;  /* 0x0000000810077223 */ /* 0x000fca0000000007 */
[----:B------:R-:W-:-:S05]  /*65d0*/  F2FP.SATFINITE.E5M2.F32.PACK_AB_MERGE_C R7, RZ, R7, RZ ;  /* 0x00000007ff07723e */ /* 0x000fca00048060ff */
[----:B------:R0:W-:Y:S01]  /*65e0*/  STG.E.U8 desc[UR16][R10.64+0x79], R7 ;  /* 0x000079070a007986 */ /* 0x0001e2000c101110 */
[----:B------:R-:W-:Y:S05]  /*65f0*/  BRA `(.L_x_165) ;  /* 0x0000001000087947 */ /* 0x000fea0003800000 */
.L_x_36:
[----:B------:R-:W-:Y:S01]  /*6600*/  ISETP.GE.AND P1, PT, R34, 0x1, PT ;  /* 0x000000012200780c */ /* 0x000fe20003f26270 */
[-C--:B--2---:R-:W-:Y:S01]  /*6610*/  FMUL R143, R143, R8.reuse ;  /* 0x000000088f8f7220 */ /* 0x084fe20000400000 */
[-C--:B------:R-:W-:Y:S01]  /*6620*/  FMUL R138, R138, R8.reuse ;  /* 0x000000088a8a7220 */ /* 0x080fe20000400000 */
[----:B------:R-:W-:Y:S01]  /*6630*/  ISETP.GE.AND P0, PT, R34, 0x9, PT ;  /* 0x000000092200780c */ /* 0x000fe20003f06270 */
[-C--:B------:R-:W-:Y:S01]  /*6640*/  FMUL R141, R141, R8.reuse ;  /* 0x000000088d8d7220 */ /* 0x080fe20000400000 */
[C---:B------:R-:W-:Y:S01]  /*6650*/  ISETP.LT.OR P4, PT, R29.reuse, 0x1, !P1 ;  /* 0x000000011d00780c */ /* 0x040fe20004f81670 */
[-C--:B------:R-:W-:Y:S01]  /*6660*/  FMUL R136, R136, R8.reuse ;  /* 0x0000000888887220 */ /* 0x080fe20000400000 */
[----:B------:R-:W-:Y:S01]  /*6670*/  ISETP.LT.OR P5, PT, R29, 0x2, !P1 ;  /* 0x000000021d00780c */ /* 0x000fe20004fa1670 */
[-C--:B------:R-:W-:Y:S01]  /*6680*/  FMUL R139, R139, R8.reuse ;  /* 0x000000088b8b7220 */ /* 0x080fe20000400000 */
[----:B------:R-:W-:Y:S01]  /*6690*/  F2FP.SATFINITE.E5M2.F32.PACK_AB_MERGE_C R143, RZ, R143, RZ ;  /* 0x0000008fff8f723e */ /* 0x000fe200048060ff */
[----:B------:R-:W-:Y:S01]  /*66a0*/  FMUL R134, R134, R8 ;  /* 0x0000000886867220 */ /* 0x000fe20000400000 */
[----:B------:R-:W-:Y:S01]  /*66b0*/  F2FP.SATFINITE.E5M2.F32.PACK_AB_MERGE_C R7, RZ, R138, RZ ;  /* 0x0000008aff07723e */ /* 0x000fe200048060ff */
[-C--:B------:R-:W-:Y:S01]  /*66c0*/  FMUL R137, R137, R8.reuse ;  /* 0x0000000889897220 */ /* 0x080fe20000400000 */
[C---:B------:R-:W-:Y:S01]  /*66d0*/  ISETP.LT.OR P3, PT, R29.reuse, 0x1, !P0 ;  /* 0x000000011d00780c */ /* 0x040fe20004761670 */
[-C--:B------:R-:W-:Y:S01]  /*66e0*/  FMUL R132, R132, R8.reuse ;  /* 0x0000000884847220 */ /* 0x080fe20000400000 */
[----:B------:R-:W-:Y:S01]  /*66f0*/  ISETP.LT.OR P6, PT, R29, 0xa, !P1 ;  /* 0x0000000a1d00780c */ /* 0x000fe20004fc1670 */
[-C--:B------:R-:W-:Y:S01]  /*6700*/  FMUL R135, R135, R8.reuse ;  /* 0x0000000887877220 */ /* 0x080fe20000400000 */
[----:B------:R-:W-:Y:S01]  /*6710*/  F2FP.SATFINITE.E5M2.F32.PACK_AB_MERGE_C R141, RZ, R141, RZ ;  /* 0x0000008dff8d723e */ /* 0x000fe200048060ff */
[----:B------:R-:W-:Y:S01]  /*6720*/  @!P4 STG.E.U8 desc[UR16][R12.64], R143 ;  /* 0x0000008f0c00c986 */ /* 0x000fe2000c101110 */
[C---:B------:R-:W-:Y:S01]  /*6730*/  ISETP.LT.OR P4, PT, R29.reuse, 0x2, !P0 ;  /* 0x000000021d00780c */ /* 0x040fe20004781670 */
[----:B------:R-:W-:Y:S01]  /*6740*/  FMUL R130, R130, R8 ;  /* 0x0000000882827220 */ /* 0x000fe20000400000 */
[----:B------:R-:W-:Y:S01]  /*6750*/  F2FP.SATFINITE.E5M2.F32.PACK_AB_MERGE_C R25, RZ, R136, RZ ;  /* 0x00000088ff19723e */ /* 0x000fe200048060ff */
[----:B------:R0:W-:Y:S01]  /*6760*/  @!P5 STG.E.U8 desc[UR16][R12.64+0x1], R7 ;  /* 0x000001070c00d986 */ /* 0x0001e2000c101110 */
[----:B------:R-:W-:Y:S01]  /*6770*/  ISETP.LT.OR P5, PT, R29, 0x9, !P1 ;  /* 0x000000091d00780c */ /* 0x000fe20004fa1670 */
[-C--:B------:R-:W-:Y:S01]  /*6780*/  FMUL R133, R133, R8.reuse ;  /* 0x0000000885857220 */ /* 0x080fe20000400000 */
[----:B------:R-:W-:Y:S01]  /*6790*/  F2FP.SATFINITE.E5M2.F32.PACK_AB_MERGE_C R139, RZ, R139, RZ ;  /* 0x0000008bff8b723e */ /* 0x000fe200048060ff */
[----:B------:R-:W-:Y:S01]  /*67a0*/  @!P3 STG.E.U8 desc[UR16][R10.64], R141 ;  /* 0x0000008d0a00b986 */ /* 0x000fe2000c101110 */
[----:B------:R-:W-:Y:S01]  /*67b0*/  ISETP.LT.OR P3, PT, R29, 0x9, !P0 ;  /* 0x000000091d00780c */ /* 0x000fe20004761670 */
[-C--:B------:R-:W-:Y:S01]  /*67c0*/  FMUL R128, R128, R8.reuse ;  /* 0x0000000880807220 */ /* 0x080fe20000400000 */
[----:B------:R-:W-:Y:S01]  /*67d0*/  F2FP.SATFINITE.E5M2.F32.PACK_AB_MERGE_C R137, RZ, R137, RZ ;  /* 0x00000089ff89723e */ /* 0x000fe200048060ff */
[-C--:B------:R-:W-:Y:S01]  /*67e0*/  FMUL R131, R131, R8.reuse ;  /* 0x0000000883837220 */ /* 0x080fe20000400000 */
[----:B------:R-:W-:Y:S01]  /*67f0*/  F2FP.SATFINITE.E5M2.F32.PACK_AB_MERGE_C R135, RZ, R135, RZ ;  /* 0x00000087ff87723e */ /* 0x000fe200048060ff */
[----:B------:R1:W-:Y:S01]  /*6800*/  @!P4 STG.E.U8 desc[UR16][R10.64+0x1], R25 ;  /* 0x000001190a00c986 */ /* 0x0003e2000c101110 */
[C---:B------:R-:W-:Y:S01]  /*6810*/  ISETP.LT.OR P4, PT, R29.reuse, 0xa, !P0 ;  /* 0x0000000a1d00780c */ /* 0x040fe20004781670 */
[----:B------:R-:W-:Y:S01]  /*6820*/  FMUL R126, R126, R8 ;  /* 0x000000087e7e7220 */ /* 0x000fe20000400000 */
[----:B0-----:R-:W-:Y:S01]  /*6830*/  F2FP.SATFINITE.E5M2.F32.PACK_AB_MERGE_C R7, RZ, R134, RZ ;  /* 0x00000086ff07723e */ /* 0x001fe200048060ff */
[----:B------:R-:W-:Y:S01]  /*6840*/  @!P5 STG.E.U8 desc[UR16][R12.64+0x8], R139 ;  /* 0x0000088b0c00d986 */ /* 0x000fe2000c101110 */
[----:B------:R-:W-:Y:S01]  /*6850*/  ISETP.LT.OR P5, PT, R29, 0x11, !P1 ;  /* 0x000000111d00780c */ /* 0x000fe20004fa1670 */
[-C--:B------:R-:W-:Y:S01]  /*6860*/  FMUL R129, R129, R8.reuse ;  /* 0x0000000881817220 */ /* 0x080fe20000400000 */
[----:B------:R-:W-:Y:S01]  /*6870*/  F2FP.SATFINITE.E5M2.F32.PACK_AB_MERGE_C R133, RZ, R133, RZ ;  /* 0x00000085ff85723e */ /* 0x000fe200048060ff */
[----:B------:R0:W-:Y:S01]  /*6880*/  @!P6 STG.E.U8 desc[UR16][R12.64+0x9], R7 ;  /* 0x000009070c00e986 */ /* 0x0001e2000c101110 */
[----:B------:R-:W-:Y:S01]  /*6890*/  ISETP.LT.OR P6, PT, R29, 0x12, !P1 ;  /* 0x000000121d00780c */ /* 0x000fe20004fc1670 */
[----:B------:R-:W-:Y:S01]  /*68a0*/  FMUL R124, R124, R8 ;  /* 0x000000087c7c7220 */ /* 0x000fe20000400000 */
[----:B------:R-:W-:Y:S01]  /*68b0*/  F2FP.SATFINITE.E5M2.F32.PACK_AB_MERGE_C R131, RZ, R131, RZ ;  /* 0x00000083ff83723e */ /* 0x000fe200048060ff */
[----:B------:R-:W-:Y:S01]  /*68c0*/  @!P3 STG.E.U8 desc[UR16][R10.64+0x8], R137 ;  /* 0x000008890a00b986 */ /* 0x000fe2000c101110 */
[----:B-1----:R-:W-:Y:S01]  /*68d0*/  F2FP.SATFINITE.E5M2.F32.PACK_AB_MERGE_C R25, RZ, R132, RZ ;  /* 0x00000084ff19723e */ /* 0x002fe200048060ff */
[-C--:B------:R-:W-:Y:S01]  /*68e0*/  FMUL R127, R127, R8.reuse ;  /* 0x000000087f7f7220 */ /* 0x080fe20000400000 */
[C---:B------:R-:W-:Y:S01]  /*68f0*/  ISETP.LT.OR P3, PT, R29.reuse, 0x11, !P0 ;  /* 0x000000111d00780c */ /* 0x040fe20004761670 */
[-C--:B------:R-:W-:Y:S01]  /*6900*/  FMUL R122, R122, R8.reuse ;  /* 0x000000087a7a7220 */ /* 0x080fe20000400000 */
[----:B------:R-:W-:Y:S01]  /*6910*/  F2FP.SATFINITE.E5M2.F32.PACK_AB_MERGE_C R129, RZ, R129, RZ ;  /* 0x00000081ff81723e */ /* 0x000fe200048060ff */
[----:B------:R1:W-:Y:S01]  /*6920*/  @!P4 STG.E.U8 desc[UR16][R10.64+0x9], R25 ;  /* 0x000009190a00c986 */ /* 0x0003e2000c101110 */
[----:B------:R-:W-:Y:S01]  /*6930*/  ISETP.LT.OR P4, PT, R29, 0x12, !P0 ;  /* 0x000000121d00780c */ /* 0x000fe20004781670 */
[----:B------:R-:W-:Y:S01]  /*6940*/  FMUL R125, R125, R8 ;  /* 0x000000087d7d7220 */ /* 0x000fe20000400000 */
[----:B0-----:R-:W-:Y:S01]  /*6950*/  F2FP.SATFINITE.E5M2.F32.PACK_AB_MERGE_C R7, RZ, R130, RZ ;  /* 0x00000082ff07723e */ /* 0x001fe200048060ff */
[----:B------:R-:W-:Y:S01]  /*6960*/  @!P5 STG.E.U8 desc[UR16][R12.64+0x10], R135 ;  /* 0x000010870c00d986 */ /* 0x000fe2000c101110 */
[C---:B------:R-:W-:Y:S01]  /*6970*/  ISETP.LT.OR P5, PT, R29.reuse, 0x19, !P1 ;  /* 0x000000191d00780c */ /* 0x040fe20004fa1670 */
[-C--:B------:R-:W-:Y:S01]  /*6980*/  FMUL R120, R120, R8.reuse ;  /* 0x0000000878787220 */ /* 0x080fe20000400000 */
[----:B------:R-:W-:Y:S01]  /*6990*/  F2FP.SATFINITE.E5M2.F32.PACK_AB_MERGE_C R127, RZ, R127, RZ ;  /* 0x0000007fff7f723e */ /* 0x000fe200048060ff */
[----:B------:R0:W-:Y:S01]  /*69a0*/  @!P6 STG.E.U8 desc[UR16][R12.64+0x11], R7 ;  /* 0x000011070c00e986 */ /* 0x0001e2000c101110 */
[----:B------:R-:W-:Y:S01]  /*69b0*/  ISETP.LT.OR P6, PT, R29, 0x1a, !P1 ;  /* 0x0000001a1d00780c */ /* 0x000fe20004fc1670 */
[-C--:B------:R-:W-:Y:S01]  /*69c0*/  FMUL R123, R123, R8.reuse ;  /* 0x000000087b7b7220 */ /* 0x080fe20000400000 */
[----:B------:R-:W-:Y:S01]  /*69d0*/  FMUL R118, R118, R8 ;  /* 0x0000000876767220 */ /* 0x000fe20000400000 */
[----:B-1----:R-:W-:Y:S01]  /*69e0*/  F2FP.SATFINITE.E5M2.F32.PACK_AB_MERGE_C R25, RZ, R128, RZ ;  /* 0x00000080ff19723e */ /* 0x002fe200048060ff */
[----:B------:R-:W-:Y:S01]  /*69f0*/  @!P3 STG.E.U8 desc[UR16][R10.64+0x10], R133 ;  /* 0x000010850a00b986 */ /* 0x000fe2000c101110 */
[----:B------:R-:W-:Y:S01]  /*6a00*/  ISETP.LT.OR P3, PT, R29, 0x19, !P0 ;  /* 0x000000191d00780c */ /* 0x000fe20004761670 */
        /* <DEDUP_REMOVED lines=35> */
[----:B------:R-:W-:Y:S01]  /*6c40*/  ISETP.LT.OR P3, PT, R29, 0x29, !P0 ;  /* 0x000000291d00780c */ /* 0x000fe20004761670 */
[-C--:B------:R-:W-:Y:S01]  /*6c50*/  FMUL R111, R111, R8.reuse ;  /* 0x000000086f6f7220 */ /* 0x080fe20000400000 */
[-C--:B------:R-:W-:Y:S01]  /*6c60*/  FMUL R106, R106, R8.reuse ;  /* 0x000000086a6a7220 */ /* 0x080fe20000400000 */
        /* <DEDUP_REMOVED lines=104> */
[----:B------:R-:W-:-:S02]  /*72f0*/  ISETP.LT.OR P3, PT, R29, 0x59, !P0 ;  /* 0x000000591d00780c */ /* 0x000fc40004761670 */
[----:B------:R-:W-:Y:S01]  /*7300*/  F2FP.SATFINITE.E5M2.F32.PACK_AB_MERGE_C R21, RZ, R21, RZ ;  /* 0x00000015ff15723e */ /* 0x000fe200048060ff */
[----:B------:R1:W-:Y:S01]  /*7310*/  @!P4 STG.E.U8 desc[UR16][R10.64+0x51], R25 ;  /* 0x000051190a00c986 */ /* 0x0003e2000c101110 */
[C---:B------:R-:W-:Y:S02]  /*7320*/  ISETP.LT.OR P4, PT, R29.reuse, 0x5a, !P0 ;  /* 0x0000005a1d00780c */ /* 0x040fe40004781670 */
[----:B0-----:R-:W-:Y:S01]  /*7330*/  F2FP.SATFINITE.E5M2.F32.PACK_AB_MERGE_C R7, RZ, R94, RZ ;  /* 0x0000005eff07723e */ /* 0x001fe200048060ff */
[----:B------:R-:W-:Y:S01]  /*7340*/  @!P5 STG.E.U8 desc[UR16][R12.64+0x58], R99 ;  /* 0x000058630c00d986 */ /* 0x000fe2000c101110 */
[C---:B------:R-:W-:Y:S02]  /*7350*/  ISETP.LT.OR P5, PT, R29.reuse, 0x61, !P1 ;  /* 0x000000611d00780c */ /* 0x040fe40004fa1670 */
[----:B------:R-:W-:Y:S01]  /*7360*/  F2FP.SATFINITE.E5M2.F32.PACK_AB_MERGE_C R15, RZ, R15, RZ ;  /* 0x0000000fff0f723e */ /* 0x000fe200048060ff */
[----:B------:R0:W-:Y:S01]  /*7370*/  @!P6 STG.E.U8 desc[UR16][R12.64+0x59], R7 ;  /* 0x000059070c00e986 */ /* 0x0001e2000c101110 */
[----:B------:R-:W-:-:S02]  /*7380*/  ISETP.LT.OR P6, PT, R29, 0x62, !P1 ;  /* 0x000000621d00780c */ /* 0x000fc40004fc1670 */
[----:B------:R-:W-:Y:S01]  /*7390*/  F2FP.SATFINITE.E5M2.F32.PACK_AB_MERGE_C R17, RZ, R17, RZ ;  /* 0x00000011ff11723e */ /* 0x000fe200048060ff */
[----:B------:R-:W-:Y:S01]  /*73a0*/  @!P3 STG.E.U8 desc[UR16][R10.64+0x58], R97 ;  /* 0x000058610a00b986 */ /* 0x000fe2000c101110 */
[----:B-1----:R-:W-:Y:S02]  /*73b0*/  F2FP.SATFINITE.E5M2.F32.PACK_AB_MERGE_C R25, RZ, R92, RZ ;  /* 0x0000005cff19723e */ /* 0x002fe400048060ff */
[----:B------:R-:W-:-:S03]  /*73c0*/  ISETP.LT.OR P3, PT, R29, 0x61, !P0 ;  /* 0x000000611d00780c */ /* 0x000fc60004761670 */
[----:B------:R1:W-:Y:S01]  /*73d0*/  @!P4 STG.E.U8 desc[UR16][R10.64+0x59], R25 ;  /* 0x000059190a00c986 */ /* 0x0003e2000c101110 */
[C---:B------:R-:W-:Y:S02]  /*73e0*/  ISETP.LT.OR P4, PT, R29.reuse, 0x62, !P0 ;  /* 0x000000621d00780c */ /* 0x040fe40004781670 */
[----:B0-----:R-:W-:Y:S01]  /*73f0*/  F2FP.SATFINITE.E5M2.F32.PACK_AB_MERGE_C R7, RZ, R90, RZ ;  /* 0x0000005aff07723e */ /* 0x001fe200048060ff */
[----:B------:R-:W-:Y:S01]  /*7400*/  @!P5 STG.E.U8 desc[UR16][R12.64+0x60], R93 ;  /* 0x0000605d0c00d986 */ /* 0x000fe2000c101110 */
[----:B------:R-:W-:-:S03]  /*7410*/  ISETP.LT.OR P5, PT, R29, 0x69, !P1 ;  /* 0x000000691d00780c */ /* 0x000fc60004fa1670 */
[----:B------:R0:W-:Y:S01]  /*7420*/  @!P6 STG.E.U8 desc[UR16][R12.64+0x61], R7 ;  /* 0x000061070c00e986 */ /* 0x0001e2000c101110 */
[C---:B------:R-:W-:Y:S02]  /*7430*/  ISETP.LT.OR P6, PT, R29.reuse, 0x6a, !P1 ;  /* 0x0000006a1d00780c */ /* 0x040fe40004fc1670 */
[----:B-1----:R-:W-:Y:S01]  /*7440*/  F2FP.SATFINITE.E5M2.F32.PACK_AB_MERGE_C R25, RZ, R88, RZ ;  /* 0x00000058ff19723e */ /* 0x002fe200048060ff */
[----:B------:R-:W-:Y:S01]  /*7450*/  @!P3 STG.E.U8 desc[UR16][R10.64+0x60], R95 ;  /* 0x0000605f0a00b986 */ /* 0x000fe2000c101110 */
        /* <DEDUP_REMOVED lines=11> */
[----:B------:R-:W-:Y:S01]  /*7510*/  @!P4 STG.E.U8 desc[UR16][R10.64+0x69], R25 ;  /* 0x000069190a00c986 */ /* 0x000fe2000c101110 */
[C---:B------:R-:W-:Y:S02]  /*7520*/  ISETP.LT.OR P4, PT, R29.reuse, 0x79, !P1 ;  /* 0x000000791d00780c */ /* 0x040fe40004f81670 */
[C---:B------:R-:W-:Y:S01]  /*7530*/  ISETP.LT.OR P1, PT, R29.reuse, 0x7a, !P1 ;  /* 0x0000007a1d00780c */ /* 0x040fe20004f21670 */
[----:B------:R1:W-:Y:S01]  /*7540*/  @!P5 STG.E.U8 desc[UR16][R12.64+0x70], R23 ;  /* 0x000070170c00d986 */ /* 0x0003e2000c101110 */
[C---:B------:R-:W-:Y:S02]  /*7550*/  ISETP.LT.OR P5, PT, R29.reuse, 0x72, !P0 ;  /* 0x000000721d00780c */ /* 0x040fe400047a1670 */
[----:B0-----:R-:W-:Y:S01]  /*7560*/  F2FP.SATFINITE.E5M2.F32.PACK_AB_MERGE_C R7, RZ, R18, RZ ;  /* 0x00000012ff07723e */ /* 0x001fe200048060ff */
[----:B------:R0:W-:Y:S01]  /*7570*/  @!P6 STG.E.U8 desc[UR16][R12.64+0x71], R19 ;  /* 0x000071130c00e986 */ /* 0x0001e2000c101110 */
[C---:B------:R-:W-:Y:S02]  /*7580*/  ISETP.LT.OR P6, PT, R29.reuse, 0x79, !P0 ;  /* 0x000000791d00780c */ /* 0x040fe400047c1670 */
[----:B------:R-:W-:Y:S01]  /*7590*/  ISETP.LT.OR P0, PT, R29, 0x7a, !P0 ;  /* 0x0000007a1d00780c */ /* 0x000fe20004701670 */
[----:B------:R2:W-:Y:S01]  /*75a0*/  @!P3 STG.E.U8 desc[UR16][R10.64+0x70], R21 ;  /* 0x000070150a00b986 */ /* 0x0005e2000c101110 */
[----:B-1----:R-:W-:-:S05]  /*75b0*/  F2FP.SATFINITE.E5M2.F32.PACK_AB_MERGE_C R23, RZ, R16, RZ ;  /* 0x00000010ff17723e */ /* 0x002fca00048060ff */
[----:B------:R2:W-:Y:S01]  /*75c0*/  @!P5 STG.E.U8 desc[UR16][R10.64+0x71], R7 ;  /* 0x000071070a00d986 */ /* 0x0005e2000c101110 */
[----:B0-----:R-:W-:-:S03]  /*75d0*/  F2FP.SATFINITE.E5M2.F32.PACK_AB_MERGE_C R19, RZ, R14, RZ ;  /* 0x0000000eff13723e */ /* 0x001fc600048060ff */
[----:B------:R2:W-:Y:S04]  /*75e0*/  @!P4 STG.E.U8 desc[UR16][R12.64+0x78], R15 ;  /* 0x0000780f0c00c986 */ /* 0x0005e8000c101110 */
[----:B------:R2:W-:Y:S04]  /*75f0*/  @!P1 STG.E.U8 desc[UR16][R12.64+0x79], R19 ;  /* 0x000079130c009986 */ /* 0x0005e8000c101110 */
[----:B------:R2:W-:Y:S04]  /*7600*/  @!P6 STG.E.U8 desc[UR16][R10.64+0x78], R17 ;  /* 0x000078110a00e986 */ /* 0x0005e8000c101110 */
[----:B------:R2:W-:Y:S02]  /*7610*/  @!P0 STG.E.U8 desc[UR16][R10.64+0x79], R23 ;  /* 0x000079170a008986 */ /* 0x0005e4000c101110 */
.L_x_165:
[----:B------:R-:W-:Y:S05]  /*7620*/  BSYNC B0 ;  /* 0x0000000000007941 */ /* 0x000fea0003800000 */
.L_x_35:
[----:B------:R-:W-:Y:S01]  /*7630*/  ULDC UR6, c[0x0][0xc] ;  /* 0x0000030000067ab9 */ /* 0x000fe20000000800 */
[----:B------:R-:W-:Y:S01]  /*7640*/  ULDC UR7, c[0x0][0x10] ;  /* 0x0000040000077ab9 */ /* 0x000fe20000000800 */
[----:B0-2--5:R-:W0:Y:S01]  /*7650*/  LDC R7, c[0x0][0x14] ;  /* 0x00000500ff077b82 */ /* 0x025e220000000800 */
[----:B------:R-:W-:Y:S01]  /*7660*/  UIMAD.WIDE.U32 UR6, UR6, UR7, URZ ;  /* 0x00000007060672a5 */ /* 0x000fe2000f8e003f */
[----:B----4-:R-:W-:Y:S01]  /*7670*/  PRMT R11, RZ, 0x7610, R11 ;  /* 0x00007610ff0b7816 */ /* 0x010fe2000000000b */
[----:B------:R-:W-:-:S04]  /*7680*/  IMAD.MOV.U32 R10, RZ, RZ, -0x1 ;  /* 0xffffffffff0a7424 */ /* 0x000fc800078e00ff */
[----:B0-----:R-:W-:-:S04]  /*7690*/  IMAD.WIDE.U32 R2, R7, UR6, R2 ;  /* 0x0000000607027c25 */ /* 0x001fc8000f8e0002 */
[----:B------:R-:W-:Y:S01]  /*76a0*/  IMAD R7, R7, UR7, RZ ;  /* 0x0000000707077c24 */ /* 0x000fe2000f8e02ff */
[----:B------:R-:W-:Y:S02]  /*76b0*/  ULDC.64 UR6, c[0x0][0x650] ;  /* 0x0001940000067ab9 */ /* 0x000fe40000000a00 */
[----:B------:R-:W-:Y:S01]  /*76c0*/  ISETP.GE.U32.AND P0, PT, R2, UR6, PT ;  /* 0x0000000602007c0c */ /* 0x000fe2000bf06070 */
[----:B------:R-:W-:Y:S02]  /*76d0*/  IMAD.IADD R3, R3, 0x1, R7 ;  /* 0x0000000103037824 */ /* 0x000fe400078e0207 */
[----:B------:R-:W-:-:S03]  /*76e0*/  IMAD.MOV.U32 R7, RZ, RZ, -0x1 ;  /* 0xffffffffff077424 */ /* 0x000fc600078e00ff */
[----:B------:R-:W-:-:S13]  /*76f0*/  ISETP.GE.U32.AND.EX P0, PT, R3, UR7, PT, P0 ;  /* 0x0000000703007c0c */ /* 0x000fda000bf06100 */
[----:B------:R-:W-:Y:S05]  /*7700*/  @P0 BRA `(.L_x_166) ;  /* 0x0000000400600947 */ /* 0x000fea0003800000 */
[----:B------:R-:W0:Y:S01]  /*7710*/  S2R R22, SR_CTAID.X ;  /* 0x0000000000167919 */ /* 0x000e220000002500 */
[----:B------:R-:W2:Y:S01]  /*7720*/  LDC.64 R16, c[0x0][0x628] ;  /* 0x00018a00ff107b82 */ /* 0x000ea20000000a00 */
[----:B------:R-:W-:Y:S01]  /*7730*/  ULDC UR6, c[0x0][0x150] ;  /* 0x0000540000067ab9 */ /* 0x000fe20000000800 */
[----:B------:R-:W-:Y:S01]  /*7740*/  IMAD.MOV.U32 R14, RZ, RZ, R2 ;  /* 0x000000ffff0e7224 */ /* 0x000fe200078e0002 */
[----:B------:R-:W4:Y:S01]  /*7750*/  S2R R24, SR_CTAID.Y ;  /* 0x0000000000187919 */ /* 0x000f220000002600 */
[----:B------:R-:W-:-:S04]  /*7760*/  IMAD.MOV.U32 R15, RZ, RZ, R3 ;  /* 0x000000ffff0f7224 */ /* 0x000fc800078e0003 */
[----:B------:R-:W1:Y:S08]  /*7770*/  LDC R25, c[0x0][0x144] ;  /* 0x00005100ff197b82 */ /* 0x000e700000000800 */
[----:B------:R-:W1:Y:S08]  /*7780*/  LDC R18, c[0x0][0x630] ;  /* 0x00018c00ff127b82 */ /* 0x000e700000000800 */
[----:B------:R-:W1:Y:S01]  /*7790*/  LDC.64 R20, c[0x0][0x620] ;  /* 0x00018800ff147b82 */ /* 0x000e620000000a00 */
[----:B--2---:R-:W-:-:S04]  /*77a0*/  ISETP.NE.U32.AND P0, PT, R16, RZ, PT ;  /* 0x000000ff1000720c */ /* 0x004fc80003f05070 */
[----:B------:R-:W-:Y:S02]  /*77b0*/  ISETP.NE.AND.EX P0, PT, R17, RZ, PT, P0 ;  /* 0x000000ff1100720c */ /* 0x000fe40003f05300 */
[----:B0-----:R-:W-:-:S05]  /*77c0*/  I2FP.F32.U32 R7, R22 ;  /* 0x0000001600077245 */ /* 0x001fca0000201000 */
[----:B------:R-:W-:-:S04]  /*77d0*/  FMUL R7, R7, UR6 ;  /* 0x0000000607077c20 */ /* 0x000fc80008400000 */
[----:B------:R0:W2:Y:S02]  /*77e0*/  F2I.U32.TRUNC.NTZ R23, R7 ;  /* 0x0000000700177305 */ /* 0x0000a4000020f000 */
[----:B----4-:R-:W-:Y:S05]  /*77f0*/  @!P0 BRA `(.L_x_167) ;  /* 0x0000000000288947 */ /* 0x010fea0003800000 */
[----:B0-----:R-:W0:Y:S02]  /*7800*/  LDC R7, c[0x0][0x634] ;  /* 0x00018d00ff077b82 */ /* 0x001e240000000800 */
        /* <DEDUP_REMOVED lines=9> */
.L_x_167:
[-CC-:B-1----:R-:W-:Y:S01]  /*78a0*/  SHF.R.U64 R19, R14, R18.reuse, R15.reuse ;  /* 0x000000120e137219 */ /* 0x182fe2000000120f */
[----:B------:R-:W1:Y:S01]  /*78b0*/  LDC.64 R30, c[0x0][0x640] ;  /* 0x00019000ff1e7b82 */ /* 0x000e620000000a00 */
[----:B0-----:R-:W-:Y:S01]  /*78c0*/  SHF.R.U32.HI R7, RZ, R18, R15 ;  /* 0x00000012ff077219 */ /* 0x001fe2000001160f */
[----:B--2---:R-:W-:Y:S01]  /*78d0*/  IMAD.MOV R23, RZ, RZ, -R23 ;  /* 0x000000ffff177224 */ /* 0x004fe200078e0a17 */
[----:B------:R-:W-:Y:S01]  /*78e0*/  IADD3 R13, P0, RZ, -R19, RZ ;  /* 0x80000013ff0d7210 */ /* 0x000fe20007f1e0ff */
[----:B------:R-:W-:Y:S02]  /*78f0*/  ULDC UR6, c[0x0][0x154] ;  /* 0x0000550000067ab9 */ /* 0x000fe40000000800 */
[----:B------:R-:W-:Y:S02]  /*7900*/  IMAD R25, R25, R23, R22 ;  /* 0x0000001719197224 */ /* 0x000fe400078e0216 */
[----:B------:R-:W0:Y:S01]  /*7910*/  LDC R14, c[0x0][0x618] ;  /* 0x00018600ff0e7b82 */ /* 0x000e220000000800 */
[----:B------:R-:W-:-:S02]  /*7920*/  IMAD.X R7, RZ, RZ, ~R7, P0 ;  /* 0x000000ffff077224 */ /* 0x000fc400000e0e07 */
[----:B------:R-:W-:-:S04]  /*7930*/  IMAD.WIDE.U32 R10, R13, R20, R2 ;  /* 0x000000140d0a7225 */ /* 0x000fc800078e0002 */
[----:B------:R-:W-:Y:S01]  /*7940*/  IMAD R12, R7, R20, RZ ;  /* 0x00000014070c7224 */ /* 0x000fe200078e02ff */
[----:B---3--:R-:W2:Y:S03]  /*7950*/  LDC R26, c[0x0][0x608] ;  /* 0x00018200ff1a7b82 */ /* 0x008ea60000000800 */
[----:B------:R-:W-:Y:S02]  /*7960*/  IMAD R7, R13, R21, R12 ;  /* 0x000000150d077224 */ /* 0x000fe400078e020c */
[----:B------:R-:W-:Y:S02]  /*7970*/  IMAD.MOV.U32 R13, RZ, RZ, 0x1 ;  /* 0x00000001ff0d7424 */ /* 0x000fe400078e00ff */
[----:B------:R-:W-:Y:S01]  /*7980*/  IMAD.IADD R7, R11, 0x1, R7 ;  /* 0x000000010b077824 */ /* 0x000fe200078e0207 */
[----:B------:R-:W3:Y:S01]  /*7990*/  LDC R28, c[0x0][0x658] ;  /* 0x00019600ff1c7b82 */ /* 0x000ee20000000800 */
[----:B------:R-:W-:-:S02]  /*79a0*/  I2FP.F32.U32 R11, R24 ;  /* 0x00000018000b7245 */ /* 0x000fc40000201000 */
[----:B-1----:R-:W-:-:S03]  /*79b0*/  ISETP.NE.U32.AND P0, PT, R30, RZ, PT ;  /* 0x000000ff1e00720c */ /* 0x002fc60003f05070 */
[----:B------:R-:W-:Y:S01]  /*79c0*/  FMUL R12, R11, UR6 ;  /* 0x000000060b0c7c20 */ /* 0x000fe20008400000 */
[----:B------:R-:W-:Y:S01]  /*79d0*/  ISETP.NE.AND.EX P0, PT, R31, RZ, PT, P0 ;  /* 0x000000ff1f00720c */ /* 0x000fe20003f05300 */
[----:B------:R-:W1:Y:S01]  /*79e0*/  LDC R23, c[0x0][0x148] ;  /* 0x00005200ff177b82 */ /* 0x000e620000000800 */
[-CC-:B0-----:R-:W-:Y:S01]  /*79f0*/  SHF.R.U64 R18, R10, R14.reuse, R7.reuse ;  /* 0x0000000e0a127219 */ /* 0x181fe20000001207 */
[----:B------:R0:W4:Y:S01]  /*7a00*/  F2I.U32.TRUNC.NTZ R20, R12 ;  /* 0x0000000c00147305 */ /* 0x000122000020f000 */
[----:B------:R-:W-:Y:S01]  /*7a10*/  SHF.R.U32.HI R7, RZ, R14, R7 ;  /* 0x0000000eff077219 */ /* 0x000fe20000011607 */
[----:B------:R-:W-:-:S04]  /*7a20*/  IMAD.MOV.U32 R11, RZ, RZ, -0x1 ;  /* 0xffffffffff0b7424 */ /* 0x000fc800078e00ff */
[----:B------:R-:W0:Y:S01]  /*7a30*/  LDC R22, c[0x0][0x600] ;  /* 0x00018000ff167b82 */ /* 0x000e220000000800 */
[-CC-:B--2---:R-:W-:Y:S02]  /*7a40*/  SHF.R.U64 R16, R18, R26.reuse, R7.reuse ;  /* 0x0000001a12107219 */ /* 0x184fe40000001207 */
[----:B------:R-:W-:-:S05]  /*7a50*/  SHF.R.U32.HI R7, RZ, R26, R7 ;  /* 0x0000001aff077219 */ /* 0x000fca0000011607 */
[----:B------:R-:W2:Y:S01]  /*7a60*/  LDC R29, c[0x0][0x648] ;  /* 0x00019200ff1d7b82 */ /* 0x000ea20000000800 */
[-C--:B---3--:R-:W-:Y:S02]  /*7a70*/  SHF.L.U32 R10, R11, R28.reuse, RZ ;  /* 0x0000001c0b0a7219 */ /* 0x088fe400000006ff */
[--C-:B------:R-:W-:Y:S02]  /*7a80*/  SHF.R.U64 R21, R16, R28, R7.reuse ;  /* 0x0000001c10157219 */ /* 0x100fe40000001207 */
[----:B------:R-:W-:Y:S02]  /*7a90*/  LOP3.LUT R27, RZ, R10, RZ, 0x33, !PT ;  /* 0x0000000aff1b7212 */ /* 0x000fe400078e33ff */
[-C--:B------:R-:W-:Y:S01]  /*7aa0*/  SHF.R.U32.HI R11, RZ, R28.reuse, R7 ;  /* 0x0000001cff0b7219 */ /* 0x080fe20000011607 */
[----:B------:R-:W3:Y:S01]  /*7ab0*/  LDC R32, c[0x0][0x638] ;  /* 0x00018e00ff207b82 */ /* 0x000ee20000000800 */
[----:B------:R-:W-:Y:S01]  /*7ac0*/  SHF.L.U32 R26, R13, R28, RZ ;  /* 0x0000001c0d1a7219 */ /* 0x000fe200000006ff */
[----:B------:R-:W-:-:S06]  /*7ad0*/  IMAD.MOV.U32 R10, RZ, RZ, R21 ;  /* 0x000000ffff0a7224 */ /* 0x000fcc00078e0015 */
[----:B------:R-:W0:Y:S01]  /*7ae0*/  LDC R33, c[0x0][0x610] ;  /* 0x00018400ff217b82 */ /* 0x000e220000000800 */
[----:B----4-:R-:W-:Y:S05]  /*7af0*/  @!P0 BRA `(.L_x_168) ;  /* 0x0000000000288947 */ /* 0x010fea0003800000 */
[----:B------:R-:W4:Y:S02]  /*7b00*/  LDC R10, c[0x0][0x64c] ;  /* 0x00019300ff0a7b82 */ /* 0x000f240000000800 */
[----:B----4-:R-:W-:-:S05]  /*7b10*/  IADD3 R7, P0, R21, R10, RZ ;  /* 0x0000000a15077210 */ /* 0x010fca0007f1e0ff */
[----:B------:R-:W-:-:S04]  /*7b20*/  IMAD.X R17, RZ, RZ, R11, P0 ;  /* 0x000000ffff117224 */ /* 0x000fc800000e060b */
[----:B------:R-:W-:-:S04]  /*7b30*/  IMAD.WIDE.U32 R10, R17, R30, RZ ;  /* 0x0000001e110a7225 */ /* 0x000fc800078e00ff */
[----:B0-----:R-:W-:-:S04]  /*7b40*/  IMAD.WIDE.U32 R12, P0, R7, R31, R10 ;  /* 0x0000001f070c7225 */ /* 0x001fc8000780000a */
[----:B------:R-:W-:-:S04]  /*7b50*/  IMAD.WIDE.U32 R10, R7, R30, RZ ;  /* 0x0000001e070a7225 */ /* 0x000fc800078e00ff */
[----:B------:R-:W-:Y:S01]  /*7b60*/  IMAD.X R15, RZ, RZ, RZ, P0 ;  /* 0x000000ffff0f7224 */ /* 0x000fe200000e06ff */
[----:B------:R-:W-:Y:S01]  /*7b70*/  IADD3 RZ, P0, R11, R12, RZ ;  /* 0x0000000c0bff7210 */ /* 0x000fe20007f1e0ff */
[----:B------:R-:W-:-:S04]  /*7b80*/  IMAD.MOV.U32 R14, RZ, RZ, R13 ;  /* 0x000000ffff0e7224 */ /* 0x000fc800078e000d */
[----:B------:R-:W-:-:S08]  /*7b90*/  IMAD.WIDE.U32.X R10, R17, R31, R14, P0 ;  /* 0x0000001f110a7225 */ /* 0x000fd000000e040e */
.L_x_168:
[----:B--2---:R-:W-:Y:S01]  /*7ba0*/  SHF.R.U64 R7, R10, R29, R11 ;  /* 0x0000001d0a077219 */ /* 0x004fe2000000120b */
[----:B0-----:R-:W-:Y:S01]  /*7bb0*/  VIADD R11, R22, 0xffffffff ;  /* 0xffffffff160b7836 */ /* 0x001fe20000000000 */
[----:B------:R-:W-:Y:S01]  /*7bc0*/  LOP3.LUT R28, R16, R27, RZ, 0xc0, !PT ;  /* 0x0000001b101c7212 */ /* 0x000fe200078ec0ff */
[----:B------:R-:W-:Y:S02]  /*7bd0*/  IMAD.MOV R20, RZ, RZ, -R20 ;  /* 0x000000ffff147224 */ /* 0x000fe400078e0a14 */
[----:B------:R-:W-:Y:S01]  /*7be0*/  IMAD.MOV R10, RZ, RZ, -R7 ;  /* 0x000000ffff0a7224 */ /* 0x000fe200078e0a07 */
[----:B------:R-:W-:Y:S01]  /*7bf0*/  LOP3.LUT R18, R18, R11, RZ, 0xc0, !PT ;  /* 0x0000000b12127212 */ /* 0x000fe200078ec0ff */
[----:B------:R-:W-:Y:S02]  /*7c00*/  IMAD R28, R26, R7, R28 ;  /* 0x000000071a1c7224 */ /* 0x000fe400078e021c */
[----:B-1----:R-:W-:Y:S02]  /*7c10*/  @P2 IMAD R25, R23, R20, R24 ;  /* 0x0000001417192224 */ /* 0x002fe400078e0218 */
[----:B---3--:R-:W-:-:S02]  /*7c20*/  IMAD R7, R10, R32, R21 ;  /* 0x000000200a077224 */ /* 0x008fc400078e0215 */
[----:B------:R-:W-:Y:S02]  /*7c30*/  IMAD R28, R28, R33, R25 ;  /* 0x000000211c1c7224 */ /* 0x000fe400078e0219 */
[----:B------:R-:W-:Y:S02]  /*7c40*/  IMAD R7, R7, R22, R18 ;  /* 0x0000001607077224 */ /* 0x000fe400078e0212 */
[----:B------:R-:W-:-:S03]  /*7c50*/  IMAD.MOV.U32 R11, RZ, RZ, 0x1 ;  /* 0x00000001ff0b7424 */ /* 0x000fc600078e00ff */
[----:B------:R-:W-:Y:S02]  /*7c60*/  SEL R10, R7, R28, !P2 ;  /* 0x0000001c070a7207 */ /* 0x000fe40005000000 */
[----:B------:R-:W-:Y:S01]  /*7c70*/  SEL R28, R28, R7, !P2 ;  /* 0x000000071c1c7207 */ /* 0x000fe20005000000 */
[----:B------:R-:W-:-:S07]  /*7c80*/  IMAD.MOV.U32 R7, RZ, RZ, R19 ;  /* 0x000000ffff077224 */ /* 0x000fce00078e0013 */
.L_x_166:
[----:B------:R-:W-:Y:S01]  /*7c90*/  UIADD3 UR5, UR9, UR5, URZ ;  /* 0x0000000509057290 */ /* 0x000fe2000fffe03f */
[----:B------:R-:W-:Y:S01]  /*7ca0*/  LOP3.LUT P0, RZ, R11, 0xff, RZ, 0xc0, !PT ;  /* 0x000000ff0bff7812 */ /* 0x000fe2000780c0ff */
[----:B------:R-:W-:Y:S02]  /*7cb0*/  IMAD.MOV.U32 R11, RZ, RZ, R28 ;  /* 0x000000ffff0b7224 */ /* 0x000fe400078e001c */
[----:B------:R-:W-:Y:S02]  /*7cc0*/  USHF.R.U32.HI UR6, URZ, 0x2, UR5 ;  /* 0x000000023f067899 */ /* 0x000fe40008011605 */
[----:B------:R-:W-:Y:S02]  /*7cd0*/  UISETP.GT.U32.AND UP1, UPT, UR5, 0x3, UPT ;  /* 0x000000030500788c */ /* 0x000fe4000bf24070 */
[----:B------:R-:W-:Y:S02]  /*7ce0*/  ULOP3.LUT UR6, UR6, 0x1, URZ, 0xc0, !UPT ;  /* 0x0000000106067892 */ /* 0x000fe4000f8ec03f */
[----:B------:R-:W-:-:S02]  /*7cf0*/  UISETP.LT.U32.AND UP1, UPT, UR9, 0x4, UP1 ;  /* 0x000000040900788c */ /* 0x000fc40008f21070 */
[----:B------:R-:W-:Y:S02]  /*7d00*/  UISETP.NE.U32.AND UP0, UPT, UR6, 0x1, UPT ;  /* 0x000000010600788c */ /* 0x000fe4000bf05070 */
[----:B------:R-:W-:Y:S02]  /*7d10*/  USEL UR7, URZ, 0x1, !UP1 ;  /* 0x000000013f077887 */ /* 0x000fe4000c800000 */
[----:B------:R-:W-:Y:S02]  /*7d20*/  UISETP.GT.U32.AND UP0, UPT, UR9, 0x3, !UP0 ;  /* 0x000000030900788c */ /* 0x000fe4000c704070 */
[----:B------:R-:W-:Y:S02]  /*7d30*/  ULOP3.LUT UR5, UR5, 0x3, URZ, 0xc0, !UPT ;  /* 0x0000000305057892 */ /* 0x000fe4000f8ec03f */
[----:B------:R-:W-:-:S04]  /*7d40*/  USEL UR6, URZ, 0x1, !UP0 ;  /* 0x000000013f067887 */ /* 0x000fc8000c000000 */
[----:B------:R-:W-:Y:S01]  /*7d50*/  ULOP3.LUT UR4, UR6, UR4, UR7, 0x96, !UPT ;  /* 0x0000000406047292 */ /* 0x000fe2000f8e9607 */
[----:B------:R-:W-:Y:S11]  /*7d60*/  @P0 BRA `(.L_x_169) ;  /* 0xffffff9400180947 */ /* 0x000ff6000383ffff */
[----:B------:R-:W-:Y:S05]  /*7d70*/  EXIT ;  /* 0x000000000000794d */ /* 0x000fea0003800000 */
.L_x_7:
[----:B0-----:R-:W-:Y:S01]  /*7d80*/  ULDC.64 UR4, c[0x0][0x650] ;  /* 0x0001940000047ab9 */ /* 0x001fe20000000a00 */
        /* <DEDUP_REMOVED lines=25> */
.L_x_171:
[----:B------:R-:W0:Y:S01]  /*7f20*/  LDC.64 R28, c[0x0][0x640] ;  /* 0x00019000ff1c7b82 */ /* 0x000e220000000a00 */
[-CC-:B------:R-:W-:Y:S01]  /*7f30*/  SHF.R.U64 R21, R16, R6.reuse, R17.reuse ;  /* 0x0000000610157219 */ /* 0x180fe20000001211 */
[----:B------:R-:W-:Y:S01]  /*7f40*/  IMAD.MOV.U32 R31, RZ, RZ, 0x1 ;  /* 0x00000001ff1f7424 */ /* 0x000fe200078e00ff */
[----:B------:R-:W-:Y:S02]  /*7f50*/  SHF.R.U32.HI R5, RZ, R6, R17 ;  /* 0x00000006ff057219 */ /* 0x000fe40000011611 */
        /* <DEDUP_REMOVED lines=9> */
[----:B0-----:R-:W-:Y:S01]  /*7ff0*/  ISETP.NE.U32.AND P0, PT, R28, RZ, PT ;  /* 0x000000ff1c00720c */ /* 0x001fe20003f05070 */
[----:B------:R-:W-:-:S03]  /*8000*/  IMAD.MOV.U32 R11, RZ, RZ, -0x1 ;  /* 0xffffffffff0b7424 */ /* 0x000fc600078e00ff */
[----:B------:R-:W-:Y:S02]  /*8010*/  ISETP.NE.AND.EX P0, PT, R29, RZ, PT, P0 ;  /* 0x000000ff1d00720c */ /* 0x000fe40003f05300 */
[----:B------:R-:W0:Y:S01]  /*8020*/  LDC R24, c[0x0][0x600] ;  /* 0x00018000ff187b82 */ /* 0x000e220000000800 */
[-CC-:B-1----:R-:W-:Y:S02]  /*8030*/  SHF.R.U64 R18, R10, R14.reuse, R5.reuse ;  /* 0x0000000e0a127219 */ /* 0x182fe40000001205 */
[----:B------:R-:W-:-:S05]  /*8040*/  SHF.R.U32.HI R5, RZ, R14, R5 ;  /* 0x0000000eff057219 */ /* 0x000fca0000011605 */
        /* <DEDUP_REMOVED lines=21> */
.L_x_172:
[----:B-1----:R-:W-:Y:S01]  /*81a0*/  SHF.R.U64 R6, R10, R25, R11 ;  /* 0x000000190a067219 */ /* 0x002fe2000000120b */
[----:B0-----:R-:W-:Y:S01]  /*81b0*/  VIADD R11, R24, 0xffffffff ;  /* 0xffffffff180b7836 */ /* 0x001fe20000000000 */
[----:B------:R-:W-:Y:S01]  /*81c0*/  SHF.L.U32 R9, R31, R26, RZ ;  /* 0x0000001a1f097219 */ /* 0x000fe200000006ff */
[----:B------:R-:W-:Y:S01]  /*81d0*/  @P2 IMAD R12, R13, R20, R8 ;  /* 0x000000140d0c2224 */ /* 0x000fe200078e0208 */
[----:B------:R-:W-:Y:S01]  /*81e0*/  LOP3.LUT R5, R22, R33, RZ, 0xc0, !PT ;  /* 0x0000002116057212 */ /* 0x000fe200078ec0ff */
[----:B------:R-:W-:Y:S01]  /*81f0*/  IMAD.MOV R10, RZ, RZ, -R6 ;  /* 0x000000ffff0a7224 */ /* 0x000fe200078e0a06 */
[----:B------:R-:W-:Y:S01]  /*8200*/  LOP3.LUT R18, R18, R11, RZ, 0xc0, !PT ;  /* 0x0000000b12127212 */ /* 0x000fe200078ec0ff */
[----:B------:R-:W-:Y:S02]  /*8210*/  IMAD.MOV.U32 R8, RZ, RZ, 0x1 ;  /* 0x00000001ff087424 */ /* 0x000fe400078e00ff */
[----:B------:R-:W-:Y:S02]  /*8220*/  IMAD R9, R9, R6, R5 ;  /* 0x0000000609097224 */ /* 0x000fe400078e0205 */
[----:B--2---:R-:W-:-:S02]  /*8230*/  IMAD R5, R10, R27, R23 ;  /* 0x0000001b0a057224 */ /* 0x004fc400078e0217 */
[----:B---3--:R-:W-:Y:S02]  /*8240*/  IMAD R6, R9, R30, R12 ;  /* 0x0000001e09067224 */ /* 0x008fe400078e020c */
[----:B------:R-:W-:Y:S01]  /*8250*/  IMAD R9, R5, R24, R18 ;  /* 0x0000001805097224 */ /* 0x000fe200078e0212 */
[----:B------:R-:W-:Y:S01]  /*8260*/  PRMT R5, R8, 0x7610, R5 ;  /* 0x0000761008057816 */ /* 0x000fe20000000005 */
[----:B------:R-:W-:-:S03]  /*8270*/  IMAD.MOV.U32 R15, RZ, RZ, R21 ;  /* 0x000000ffff0f7224 */ /* 0x000fc600078e0015 */
[----:B------:R-:W-:Y:S02]  /*8280*/  SEL R16, R9, R6, !P2 ;  /* 0x0000000609107207 */ /* 0x000fe40005000000 */
[----:B------:R-:W-:-:S07]  /*8290*/  SEL R6, R6, R9, !P2 ;  /* 0x0000000906067207 */ /* 0x000fce0005000000 */
.L_x_170:
[----:B------:R-:W-:-:S08]  /*82a0*/  NOP ;  /* 0x0000000000007918 */ /* 0x000fd00000000000 */
[----:B------:R-:W0:-:S00]  /*82b0*/  USETMAXREG.DEALLOC.CTAPOOL 0x28 ;  /* 0x00000028000079c8 */ /* 0x000e0000080e0500 */
[----:B0-----:R-:W-:-:S13]  /*82c0*/  ISETP.NE.AND P0, PT, R7, RZ, PT ;  /* 0x000000ff0700720c */ /* 0x001fda0003f05270 */
[----:B------:R-:W-:Y:S05]  /*82d0*/  @P0 EXIT ;  /* 0x000000000000094d */ /* 0x000fea0003800000 */
[----:B------:R-:W-:Y:S01]  /*82e0*/  LOP3.LUT P0, RZ, R5, 0xff, RZ, 0xc0, !PT ;  /* 0x000000ff05ff7812 */ /* 0x000fe2000780c0ff */
[----:B------:R-:W-:Y:S02]  /*82f0*/  IMAD.MOV.U32 R14, RZ, RZ, 0x1 ;  /* 0x00000001ff0e7424 */ /* 0x000fe400078e00ff */
[----:B------:R-:W-:-:S10]  /*8300*/  IMAD.MOV.U32 R13, RZ, RZ, RZ ;  /* 0x000000ffff0d7224 */ /* 0x000fd400078e00ff */
[----:B------:R-:W-:Y:S05]  /*8310*/  @!P0 BRA `(.L_x_173) ;  /* 0x0000000c00348947 */ /* 0x000fea0003800000 */
[----:B------:R-:W0:Y:S01]  /*8320*/  LDC R5, c[0x0][0x28c] ;  /* 0x0000a300ff057b82 */ /* 0x000e220000000800 */
[----:B------:R-:W-:Y:S01]  /*8330*/  ULDC UR6, c[0x0][0x658] ;  /* 0x0001960000067ab9 */ /* 0x000fe20000000800 */
[----:B------:R-:W-:Y:S01]  /*8340*/  UMOV UR9, 0xffffffff ;  /* 0xffffffff00097882 */ /* 0x000fe20000000000 */
[----:B------:R-:W-:Y:S01]  /*8350*/  ULDC UR8, c[0x0][0xc] ;  /* 0x0000030000087ab9 */ /* 0x000fe20000000800 */
[----:B------:R-:W-:Y:S01]  /*8360*/  USHF.L.U32 UR11, UR9, UR6, URZ ;  /* 0x00000006090b7299 */ /* 0x000fe2000800063f */
[----:B------:R-:W-:Y:S01]  /*8370*/  BSSY B0, `(.L_x_173) ;  /* 0x00000c7000007945 */ /* 0x000fe20003800000 */
[----:B------:R-:W-:Y:S01]  /*8380*/  UMOV UR10, 0x1 ;  /* 0x00000001000a7882 */ /* 0x000fe20000000000 */
[----:B------:R-:W-:Y:S01]  /*8390*/  ULDC UR9, c[0x0][0x10] ;  /* 0x0000040000097ab9 */ /* 0x000fe20000000800 */
[----:B------:R-:W1:Y:S01]  /*83a0*/  S2UR UR4, SR_CgaCtaId ;  /* 0x00000000000479c3 */ /* 0x000e620000008800 */
[----:B------:R-:W-:Y:S01]  /*83b0*/  UIMAD.WIDE.U32 UR8, UR8, UR9, URZ ;  /* 0x00000009080872a5 */ /* 0x000fe2000f8e003f */
[----:B------:R-:W-:Y:S01]  /*83c0*/  IMAD.MOV.U32 R11, RZ, RZ, 0x1 ;  /* 0x00000001ff0b7424 */ /* 0x000fe200078e00ff */
[----:B------:R-:W-:Y:S01]  /*83d0*/  USHF.L.U32 UR6, UR10, UR6, URZ ;  /* 0x000000060a067299 */ /* 0x000fe2000800063f */
[----:B------:R-:W-:Y:S01]  /*83e0*/  LOP3.LUT R17, R4, 0x2, RZ, 0xfc, !PT ;  /* 0x0000000204117812 */ /* 0x000fe200078efcff */
[----:B------:R-:W-:Y:S01]  /*83f0*/  IMAD.MOV.U32 R14, RZ, RZ, 0x1 ;  /* 0x00000001ff0e7424 */ /* 0x000fe200078e00ff */
[----:B------:R-:W-:Y:S01]  /*8400*/  ULDC UR10, c[0x0][0x14] ;  /* 0x00000500000a7ab9 */ /* 0x000fe20000000800 */
[----:B------:R-:W-:Y:S01]  /*8410*/  IMAD.MOV.U32 R13, RZ, RZ, RZ ;  /* 0x000000ffff0d7224 */ /* 0x000fe200078e00ff */
[----:B------:R-:W-:-:S02]  /*8420*/  UIMAD.WIDE.U32 UR22, UR8, UR10, URZ ;  /* 0x0000000a081672a5 */ /* 0x000fc4000f8e003f */
[----:B------:R-:W-:Y:S01]  /*8430*/  UIMAD UR13, UR9, UR10, URZ ;  /* 0x0000000a090d72a4 */ /* 0x000fe2000f8e023f */
[----:B------:R-:W-:Y:S01]  /*8440*/  ULDC UR5, c[0x0][0x600] ;  /* 0x0001800000057ab9 */ /* 0x000fe20000000800 */
[----:B------:R-:W-:Y:S02]  /*8450*/  ULOP3.LUT UR19, URZ, UR11, URZ, 0x33, !UPT ;  /* 0x0000000b3f137292 */ /* 0x000fe4000f8e333f */
[----:B------:R-:W-:Y:S01]  /*8460*/  UIADD3 UR5, UR5, -0x1, URZ ;  /* 0xffffffff05057890 */ /* 0x000fe2000fffe03f */
[----:B0-----:R-:W-:Y:S01]  /*8470*/  VIADD R5, R5, 0x1f ;  /* 0x0000001f05057836 */ /* 0x001fe20000000000 */
[----:B------:R-:W-:Y:S01]  /*8480*/  UIADD3 UR13, UR23, UR13, URZ ;  /* 0x0000000d170d7290 */ /* 0x000fe2000fffe03f */
[----:B------:R-:W-:-:S03]  /*8490*/  ULDC.64 UR24, c[0x0][0x198] ;  /* 0x0000660000187ab9 */ /* 0x000fc60000000a00 */
[----:B------:R-:W-:Y:S01]  /*84a0*/  SHF.R.S32.HI R8, RZ, 0x1f, R5 ;  /* 0x0000001fff087819 */ /* 0x000fe20000011405 */
[----:B-1----:R-:W-:-:S03]  /*84b0*/  USHF.L.U32 UR7, UR4, 0x6, URZ ;  /* 0x0000000604077899 */ /* 0x002fc6000800063f */
[----:B------:R-:W-:Y:S01]  /*84c0*/  LEA.HI R8, R8, R5, RZ, 0x5 ;  /* 0x0000000508087211 */ /* 0x000fe200078f28ff */
[----:B------:R-:W-:Y:S02]  /*84d0*/  USHF.L.U32 UR4, UR4, 0xb, URZ ;  /* 0x0000000b04047899 */ /* 0x000fe4000800063f */
[----:B------:R-:W-:Y:S01]  /*84e0*/  ULOP3.LUT UR7, UR7, 0x40, URZ, 0xc0, !UPT ;  /* 0x0000004007077892 */ /* 0x000fe2000f8ec03f */
[----:B------:R-:W-:-:S05]  /*84f0*/  SHF.R.S32.HI R12, RZ, 0x5, R8 ;  /* 0x00000005ff0c7819 */ /* 0x000fca0000011408 */
[----:B------:R-:W-:-:S07]  /*8500*/  VIADD R10, R12, 0x1 ;  /* 0x000000010c0a7836 */ /* 0x000fce0000000000 */
.L_x_184:
[----:B------:R-:W-:-:S03]  /*8510*/  UMOV UR8, 0xffffffff ;  /* 0xffffffff00087882 */ /* 0x000fc60000000000 */
[----:B------:R-:W-:Y:S05]  /*8520*/  BRA.DIV UR8, `(.L_x_174) ;  /* 0x0000000e08a07947 */ /* 0x000fea000b800000 */
[----:B------:R-:W-:-:S13]  /*8530*/  ELECT P0, URZ, PT ;  /* 0x00000000003f782f */ /* 0x000fda0003800000 */
.L_x_195:
[----:B------:R-:W0:Y:S01]  /*8540*/  LDC R5, c[0x0][0x28c] ;  /* 0x0000a300ff057b82 */ /* 0x000e220000000800 */
[----:B------:R-:W-:Y:S01]  /*8550*/  BSSY B1, `(.L_x_175) ;  /* 0x0000037000017945 */ /* 0x000fe20003800000 */
[----:B0-----:R-:W-:-:S13]  /*8560*/  ISETP.LT.OR P0, PT, R5, 0x1, !P0 ;  /* 0x000000010500780c */ /* 0x001fda0004701670 */
[----:B------:R-:W-:Y:S05]  /*8570*/  @P0 BRA `(.L_x_176) ;  /* 0x0000000000d00947 */ /* 0x000fea0003800000 */
[----:B------:R-:W-:Y:S01]  /*8580*/  IMAD.SHL.U32 R18, R6, 0x80, RZ ;  /* 0x0000008006127824 */ /* 0x000fe200078e00ff */
[----:B------:R-:W-:Y:S01]  /*8590*/  LEA R16, R16, UR7, 0x7 ;  /* 0x0000000710107c11 */ /* 0x000fe2000f8e38ff */
[----:B------:R-:W-:Y:S02]  /*85a0*/  IMAD.MOV.U32 R21, RZ, RZ, RZ ;  /* 0x000000ffff157224 */ /* 0x000fe400078e00ff */
[----:B------:R-:W-:Y:S02]  /*85b0*/  IMAD.MOV.U32 R5, RZ, RZ, R10 ;  /* 0x000000ffff057224 */ /* 0x000fe400078e000a */
[----:B------:R-:W-:Y:S02]  /*85c0*/  IMAD.MOV.U32 R6, RZ, RZ, R14 ;  /* 0x000000ffff067224 */ /* 0x000fe400078e000e */
[----:B------:R-:W-:-:S07]  /*85d0*/  IMAD.MOV.U32 R7, RZ, RZ, R13 ;  /* 0x000000ffff077224 */ /* 0x000fce00078e000d */
.L_x_179:
[----:B------:R-:W0:Y:S01]  /*85e0*/  S2R R9, SR_CgaCtaId ;  /* 0x0000000000097919 */ /* 0x000e220000008800 */
[----:B------:R-:W-:Y:S02]  /*85f0*/  MOV R8, 0x400 ;  /* 0x0000040000087802 */ /* 0x000fe40000000f00 */
[----:B------:R-:W-:Y:S02]  /*8600*/  LOP3.LUT P1, RZ, R0, 0x7f, RZ, 0xc0, !PT ;  /* 0x0000007f00ff7812 */ /* 0x000fe4000782c0ff */
[----:B0-----:R-:W-:Y:S02]  /*8610*/  LEA R20, R9, R8, 0x18 ;  /* 0x0000000809147211 */ /* 0x001fe400078ec0ff */
[----:B------:R-:W-:-:S09]  /*8620*/  SHF.L.U32 R8, R6, 0x1f, RZ ;  /* 0x0000001f06087819 */ /* 0x000fd200000006ff */
[----:B------:R-:W0:Y:S01]  /*8630*/  @!P1 LDC R9, c[0x0][0x500] ;  /* 0x00014000ff099b82 */ /* 0x000e220000000800 */
[----:B------:R-:W-:-:S04]  /*8640*/  IMAD R19, R7, 0x8, R20 ;  /* 0x0000000807137824 */ /* 0x000fc800078e0214 */
[----:B------:R-:W1:Y:S02]  /*8650*/  SYNCS.PHASECHK.TRANS64.TRYWAIT P0, [R19+URZ+0x20], R8 ;  /* 0x00002008130075a7 */ /* 0x000e64000800017f */
[----:B-1----:R-:W-:Y:S05]  /*8660*/  @!P0 BRA `(.L_x_177) ;  /* 0x0000000c00708947 */ /* 0x002fea0003800000 */
.L_x_196:
[----:B-1----:R-:W-:Y:S01]  /*8670*/  PRMT R8, R17, 0x9910, RZ ;  /* 0x0000991011087816 */ /* 0x002fe200000000ff */
[----:B0-----:R0:W-:Y:S03]  /*8680*/  @!P1 SYNCS.ARRIVE.TRANS64 RZ, [R19+URZ], R9 ;  /* 0x0000000913ff99a7 */ /* 0x0011e6000800003f */
[----:B------:R-:W-:-:S13]  /*8690*/  ISETP.NE.AND P0, PT, R8, 0x2, PT ;  /* 0x000000020800780c */ /* 0x000fda0003f05270 */
[----:B0-----:R-:W-:Y:S05]  /*86a0*/  @P0 BRA `(.L_x_178) ;  /* 0x0000000000040947 */ /* 0x001fea0003800000 */
[----:B------:R-:W-:Y:S01]  /*86b0*/  BPT.TRAP 0x1 ;  /* 0x000000040000795c */ /* 0x000fe20000300000 */
.L_x_178:
[----:B------:R-:W-:Y:S01]  /*86c0*/  R2UR UR8, R7 ;  /* 0x00000000070872ca */ /* 0x000fe200000e0000 */
[----:B------:R-:W-:Y:S01]  /*86d0*/  VIADD R5, R5, 0xffffffff ;  /* 0xffffffff05057836 */ /* 0x000fe20000000000 */
[----:B------:R-:W-:Y:S01]  /*86e0*/  R2UR UR18, R20 ;  /* 0x00000000141272ca */ /* 0x000fe200000e0000 */
[----:B------:R-:W-:Y:S01]  /*86f0*/  UIADD3 UR14, UP0, UR24, 0xf0, URZ ;  /* 0x000000f0180e7890 */ /* 0x000fe2000ff1e03f */
[----:B------:R-:W-:Y:S01]  /*8700*/  R2UR UR20, R18 ;  /* 0x00000000121472ca */ /* 0x000fe200000e0000 */
[----:B------:R-:W-:Y:S01]  /*8710*/  UIADD3 UR26, UP1, UR24, 0x1f0, URZ ;  /* 0x000001f0181a7890 */ /* 0x000fe2000ff3e03f */
[----:B------:R-:W-:Y:S01]  /*8720*/  R2UR UR9, R19 ;  /* 0x00000000130972ca */ /* 0x000fe200000e0000 */
[----:B------:R-:W-:Y:S01]  /*8730*/  UIADD3.X UR15, URZ, UR25, URZ, UP0, !UPT ;  /* 0x000000193f0f7290 */ /* 0x000fe200087fe43f */
[----:B------:R-:W-:Y:S01]  /*8740*/  R2UR UR10, R21 ;  /* 0x00000000150a72ca */ /* 0x000fe200000e0000 */
[----:B------:R-:W-:Y:S01]  /*8750*/  VIADD R7, R7, 0x1 ;  /* 0x0000000107077836 */ /* 0x000fe20000000000 */
[----:B------:R-:W-:Y:S01]  /*8760*/  R2UR UR12, R15 ;  /* 0x000000000f0c72ca */ /* 0x000fe200000e0000 */
[----:B------:R-:W-:Y:S01]  /*8770*/  UIADD3.X UR27, URZ, UR25, URZ, UP1, !UPT ;  /* 0x000000193f1b7290 */ /* 0x000fe20008ffe43f */
[----:B------:R-:W-:Y:S01]  /*8780*/  R2UR UR21, R16 ;  /* 0x00000000101572ca */ /* 0x000fe200000e0000 */
[----:B------:R-:W-:Y:S01]  /*8790*/  USHF.L.U32 UR8, UR8, 0xc, URZ ;  /* 0x0000000c08087899 */ /* 0x000fe2000800063f */
[----:B------:R-:W-:Y:S01]  /*87a0*/  ISETP.GT.AND P1, PT, R5, 0x1, PT ;  /* 0x000000010500780c */ /* 0x000fe20003f24270 */
[----:B------:R-:W-:Y:S01]  /*87b0*/  UMOV UR16, 0x0 ;  /* 0x0000000000107882 */ /* 0x000fe20000000000 */
[----:B------:R-:W-:Y:S01]  /*87c0*/  UMOV UR17, 0x10000000 ;  /* 0x1000000000117882 */ /* 0x000fe20000000000 */
[----:B------:R-:W-:Y:S01]  /*87d0*/  ULOP3.LUT UR11, UR8, 0x800, UR4, 0xf8, !UPT ;  /* 0x00000800080b7892 */ /* 0x000fe2000f8ef804 */
[----:B------:R-:W-:Y:S01]  /*87e0*/  ISETP.NE.AND P0, PT, R7, 0x4, PT ;  /* 0x000000040700780c */ /* 0x000fe20003f05270 */
[----:B------:R-:W-:Y:S01]  /*87f0*/  UIADD3 UR8, UR18, 0x100, UR8 ;  /* 0x0000010012087890 */ /* 0x000fe2000fffe008 */
[----:B------:R-:W-:Y:S01]  /*8800*/  VIADD R21, R21, 0x20 ;  /* 0x0000002015157836 */ /* 0x000fe20000000000 */
[----:B------:R-:W-:Y:S01]  /*8810*/  UIADD3 UR18, UR18, 0x4100, UR11 ;  /* 0x0000410012127890 */ /* 0x000fe2000fffe00b */
[----:B------:R-:W-:Y:S01]  /*8820*/  SEL R9, RZ, 0x1, P0 ;  /* 0x00000001ff097807 */ /* 0x000fe20000000000 */
[----:B------:R-:W-:Y:S01]  /*8830*/  UMOV UR28, 0x30000 ;  /* 0x00030000001c7882 */ /* 0x000fe20000000000 */
[----:B------:R-:W-:Y:S01]  /*8840*/  UMOV UR11, UR20 ;  /* 0x00000014000b7c82 */ /* 0x000fe20008000000 */
[----:B------:R-:W-:-:S02]  /*8850*/  SEL R7, R7, RZ, P0 ;  /* 0x000000ff07077207 */ /* 0x000fc40000000000 */
[----:B------:R-:W-:Y:S01]  /*8860*/  LOP3.LUT R6, R6, R9, RZ, 0x3c, !PT ;  /* 0x0000000906067212 */ /* 0x000fe200078e3cff */
[----:B------:R0:W-:Y:S02]  /*8870*/  UTMALDG.3D [UR8], [UR14], desc[UR16] ;  /* 0x000010080e0075b4 */ /* 0x0001e40008011000 */
[----:B0-----:R-:W-:Y:S01]  /*8880*/  UMOV UR8, UR18 ;  /* 0x0000001200087c82 */ /* 0x001fe20008000000 */
[----:B------:R-:W-:Y:S02]  /*8890*/  UMOV UR11, UR21 ;  /* 0x00000015000b7c82 */ /* 0x000fe40008000000 */
[----:B------:R0:W-:Y:S02]  /*88a0*/  UTMALDG.3D.MULTICAST [UR8], [UR26], UR28, desc[UR16] ;  /* 0x000010081a0073b4 */ /* 0x0001e4000801181c */
[----:B0-----:R-:W-:Y:S05]  /*88b0*/  @P1 BRA `(.L_x_179) ;  /* 0xfffffffc00481947 */ /* 0x001fea000383ffff */
.L_x_176:
[----:B------:R-:W-:Y:S05]  /*88c0*/  BSYNC B1 ;  /* 0x0000000000017941 */ /* 0x000fea0003800000 */
.L_x_175:
[----:B------:R-:W-:Y:S01]  /*88d0*/  LOP3.LUT P1, RZ, R11, 0xff, RZ, 0xc0, !PT ;  /* 0x000000ff0bff7812 */ /* 0x000fe2000782c0ff */
[----:B------:R-:W-:Y:S01]  /*88e0*/  IMAD.IADD R13, R12, 0x1, R13 ;  /* 0x000000010c0d7824 */ /* 0x000fe200078e020d */
[----:B------:R-:W-:Y:S01]  /*88f0*/  IADD3 R2, P3, R2, UR22, RZ ;  /* 0x0000001602027c10 */ /* 0x000fe2000ff7e0ff */
[----:B------:R-:W-:Y:S01]  /*8900*/  ULDC.64 UR8, c[0x0][0x650] ;  /* 0x0001940000087ab9 */ /* 0x000fe20000000a00 */
[----:B------:R-:W-:Y:S01]  /*8910*/  BSSY B1, `(.L_x_180) ;  /* 0x000006a000017945 */ /* 0x000fe20003800000 */
[----:B------:R-:W-:Y:S01]  /*8920*/  IMAD.MOV.U32 R16, RZ, RZ, -0x1 ;  /* 0xffffffffff107424 */ /* 0x000fe200078e00ff */
[----:B------:R-:W-:Y:S01]  /*8930*/  SHF.R.U32.HI R5, RZ, 0x2, R13 ;  /* 0x00000002ff057819 */ /* 0x000fe2000001160d */
[----:B------:R-:W-:Y:S01]  /*8940*/  IMAD.MOV.U32 R15, RZ, RZ, -0x1 ;  /* 0xffffffffff0f7424 */ /* 0x000fe200078e00ff */
[----:B------:R-:W-:Y:S02]  /*8950*/  ISETP.GT.U32.AND P0, PT, R13, 0x3, PT ;  /* 0x000000030d00780c */ /* 0x000fe40003f04070 */
[----:B------:R-:W-:-:S02]  /*8960*/  LOP3.LUT R5, R5, 0x1, RZ, 0xc0, !PT ;  /* 0x0000000105057812 */ /* 0x000fc400078ec0ff */
[----:B------:R-:W-:Y:S01]  /*8970*/  ISETP.LT.U32.AND P0, PT, R12, 0x4, P0 ;  /* 0x000000040c00780c */ /* 0x000fe20000701070 */
[----:B------:R-:W0:Y:S01]  /*8980*/  @P1 S2R R7, SR_CgaCtaId ;  /* 0x0000000000071919 */ /* 0x000e220000008800 */
[----:B------:R-:W-:Y:S02]  /*8990*/  @P1 MOV R6, 0x400 ;  /* 0x0000040000061802 */ /* 0x000fe40000000f00 */
[----:B------:R-:W-:Y:S02]  /*89a0*/  IADD3.X R3, R3, UR13, RZ, P3, !PT ;  /* 0x0000000d03037c10 */ /* 0x000fe40009ffe4ff */
[----:B------:R-:W-:Y:S02]  /*89b0*/  ISETP.GE.U32.AND P3, PT, R2, UR8, PT ;  /* 0x0000000802007c0c */ /* 0x000fe4000bf66070 */
[----:B------:R-:W-:Y:S02]  /*89c0*/  LOP3.LUT R13, R13, 0x3, RZ, 0xc0, !PT ;  /* 0x000000030d0d7812 */ /* 0x000fe400078ec0ff */
[----:B------:R-:W-:-:S02]  /*89d0*/  PRMT R11, RZ, 0x7610, R11 ;  /* 0x00007610ff0b7816 */ /* 0x000fc4000000000b */
[----:B0-----:R-:W-:-:S04]  /*89e0*/  @P1 LEA R6, R7, R6, 0x18 ;  /* 0x0000000607061211 */ /* 0x001fc800078ec0ff */
[----:B------:R0:W-:Y:S01]  /*89f0*/  @P1 SYNCS.ARRIVE.TRANS64.A1T0 RZ, [R6+URZ+0x58], RZ ;  /* 0x000058ff06ff19a7 */ /* 0x0001e2000810003f */
[----:B------:R-:W-:Y:S02]  /*8a00*/  ISETP.NE.U32.AND P1, PT, R5, 0x1, PT ;  /* 0x000000010500780c */ /* 0x000fe40003f25070 */
[----:B------:R-:W-:Y:S02]  /*8a10*/  SEL R5, RZ, 0x1, !P0 ;  /* 0x00000001ff057807 */ /* 0x000fe40004000000 */
[----:B------:R-:W-:Y:S02]  /*8a20*/  ISETP.GE.U32.AND.EX P0, PT, R3, UR9, PT, P3 ;  /* 0x0000000903007c0c */ /* 0x000fe4000bf06130 */
[----:B------:R-:W-:-:S04]  /*8a30*/  ISETP.GT.U32.AND P1, PT, R12, 0x3, !P1 ;  /* 0x000000030c00780c */ /* 0x000fc80004f24070 */
[----:B0-----:R-:W-:-:S04]  /*8a40*/  SEL R6, RZ, 0x1, !P1 ;  /* 0x00000001ff067807 */ /* 0x001fc80004800000 */
[--C-:B------:R-:W-:Y:S01]  /*8a50*/  LOP3.LUT R14, R6, R14, R5.reuse, 0x96, !PT ;  /* 0x0000000e060e7212 */ /* 0x100fe200078e9605 */
[----:B------:R-:W-:Y:S01]  /*8a60*/  IMAD.MOV.U32 R6, RZ, RZ, -0x1 ;  /* 0xffffffffff067424 */ /* 0x000fe200078e00ff */
[----:B------:R-:W-:Y:S01]  /*8a70*/  PRMT R5, RZ, 0x7610, R5 ;  /* 0x00007610ff057816 */ /* 0x000fe20000000005 */
[----:B------:R-:W-:Y:S06]  /*8a80*/  @P0 BRA `(.L_x_181) ;  /* 0x0000000400480947 */ /* 0x000fec0003800000 */
[----:B------:R-:W0:Y:S01]  /*8a90*/  S2R R16, SR_CTAID.X ;  /* 0x0000000000107919 */ /* 0x000e220000002500 */
[----:B------:R-:W-:Y:S01]  /*8aa0*/  ULDC.64 UR8, c[0x0][0x628] ;  /* 0x00018a0000087ab9 */ /* 0x000fe20000000a00 */
[----:B------:R-:W1:Y:S01]  /*8ab0*/  LDC R19, c[0x0][0x144] ;  /* 0x00005100ff137b82 */ /* 0x000e620000000800 */
[----:B------:R-:W-:Y:S01]  /*8ac0*/  ISETP.NE.U32.AND P0, PT, RZ, UR8, PT ;  /* 0x00000008ff007c0c */ /* 0x000fe2000bf05070 */
[----:B------:R-:W2:Y:S01]  /*8ad0*/  S2R R5, SR_CTAID.Y ;  /* 0x0000000000057919 */ /* 0x000ea20000002600 */
[----:B------:R-:W-:Y:S01]  /*8ae0*/  ULDC UR10, c[0x0][0x150] ;  /* 0x00005400000a7ab9 */ /* 0x000fe20000000800 */
[----:B------:R-:W-:Y:S01]  /*8af0*/  ULDC UR11, c[0x0][0x630] ;  /* 0x00018c00000b7ab9 */ /* 0x000fe20000000800 */
[----:B------:R-:W-:Y:S01]  /*8b00*/  ISETP.NE.AND.EX P0, PT, RZ, UR9, PT, P0 ;  /* 0x00000009ff007c0c */ /* 0x000fe2000bf05300 */
[----:B------:R-:W-:Y:S01]  /*8b10*/  IMAD.MOV.U32 R6, RZ, RZ, R2 ;  /* 0x000000ffff067224 */ /* 0x000fe200078e0002 */
[----:B0-----:R-:W-:-:S05]  /*8b20*/  I2FP.F32.U32 R7, R16 ;  /* 0x0000001000077245 */ /* 0x001fca0000201000 */
[----:B------:R-:W-:Y:S01]  /*8b30*/  FMUL R18, R7, UR10 ;  /* 0x0000000a07127c20 */ /* 0x000fe20008400000 */
[----:B------:R-:W-:-:S05]  /*8b40*/  IMAD.MOV.U32 R7, RZ, RZ, R3 ;  /* 0x000000ffff077224 */ /* 0x000fca00078e0003 */
[----:B--2---:R-:W-:Y:S05]  /*8b50*/  @!P0 BRA `(.L_x_182) ;  /* 0x0000000000288947 */ /* 0x004fea0003800000 */
[----:B------:R-:W-:Y:S02]  /*8b60*/  ULDC UR10, c[0x0][0x634] ;  /* 0x00018d00000a7ab9 */ /* 0x000fe40000000800 */
[----:B------:R-:W-:-:S05]  /*8b70*/  IADD3 R7, P0, R2, UR10, RZ ;  /* 0x0000000a02077c10 */ /* 0x000fca000ff1e0ff */
[----:B------:R-:W-:-:S04]  /*8b80*/  IMAD.X R15, RZ, RZ, R3, P0 ;  /* 0x000000ffff0f7224 */ /* 0x000fc800000e0603 */
[----:B------:R-:W-:-:S04]  /*8b90*/  IMAD.WIDE.U32 R8, R15, UR8, RZ ;  /* 0x000000080f087c25 */ /* 0x000fc8000f8e00ff */
[----:B------:R-:W-:-:S04]  /*8ba0*/  IMAD.WIDE.U32 R8, P0, R7, UR9, R8 ;  /* 0x0000000907087c25 */ /* 0x000fc8000f800008 */
[----:B------:R-:W-:-:S04]  /*8bb0*/  IMAD.WIDE.U32 R6, R7, UR8, RZ ;  /* 0x0000000807067c25 */ /* 0x000fc8000f8e00ff */
[----:B------:R-:W-:Y:S01]  /*8bc0*/  IMAD.MOV.U32 R6, RZ, RZ, R9 ;  /* 0x000000ffff067224 */ /* 0x000fe200078e0009 */
[----:B------:R-:W-:Y:S01]  /*8bd0*/  IADD3 RZ, P1, R7, R8, RZ ;  /* 0x0000000807ff7210 */ /* 0x000fe20007f3e0ff */
[----:B------:R-:W-:-:S04]  /*8be0*/  IMAD.X R7, RZ, RZ, RZ, P0 ;  /* 0x000000ffff077224 */ /* 0x000fc800000e06ff */
[----:B------:R-:W-:-:S08]  /*8bf0*/  IMAD.WIDE.U32.X R6, R15, UR9, R6, P1 ;  /* 0x000000090f067c25 */ /* 0x000fd000088e0406 */
.L_x_182:
[--C-:B------:R-:W-:Y:S01]  /*8c00*/  SHF.R.U64 R15, R6, UR11, R7.reuse ;  /* 0x0000000b060f7c19 */ /* 0x100fe20008001207 */
[----:B------:R-:W0:Y:S01]  /*8c10*/  F2I.U32.TRUNC.NTZ R18, R18 ;  /* 0x0000001200127305 */ /* 0x000e22000020f000 */
[----:B------:R-:W-:Y:S01]  /*8c20*/  SHF.R.U32.HI R6, RZ, UR11, R7 ;  /* 0x0000000bff067c19 */ /* 0x000fe20008011607 */
[----:B------:R-:W-:Y:S01]  /*8c30*/  ULDC.64 UR8, c[0x0][0x620] ;  /* 0x0001880000087ab9 */ /* 0x000fe20000000a00 */
[----:B------:R-:W-:Y:S01]  /*8c40*/  IADD3 R9, P0, RZ, -R15, RZ ;  /* 0x8000000fff097210 */ /* 0x000fe20007f1e0ff */
[----:B------:R-:W-:Y:S01]  /*8c50*/  ULDC.64 UR10, c[0x0][0x640] ;  /* 0x00019000000a7ab9 */ /* 0x000fe20000000a00 */
[----:B------:R-:W2:Y:S03]  /*8c60*/  LDC R20, c[0x0][0x148] ;  /* 0x00005200ff147b82 */ /* 0x000ea60000000800 */
[----:B------:R-:W-:Y:S01]  /*8c70*/  IMAD.X R6, RZ, RZ, ~R6, P0 ;  /* 0x000000ffff067224 */ /* 0x000fe200000e0e06 */
[----:B------:R-:W-:-:S03]  /*8c80*/  ISETP.NE.U32.AND P0, PT, RZ, UR10, PT ;  /* 0x0000000aff007c0c */ /* 0x000fc6000bf05070 */
[----:B------:R-:W-:Y:S01]  /*8c90*/  IMAD R8, R6, UR8, RZ ;  /* 0x0000000806087c24 */ /* 0x000fe2000f8e02ff */
[----:B------:R-:W-:Y:S01]  /*8ca0*/  ISETP.NE.AND.EX P0, PT, RZ, UR11, PT, P0 ;  /* 0x0000000bff007c0c */ /* 0x000fe2000bf05300 */
[----:B------:R-:W-:Y:S01]  /*8cb0*/  IMAD.WIDE.U32 R6, R9, UR8, R2 ;  /* 0x0000000809067c25 */ /* 0x000fe2000f8e0002 */
[----:B------:R-:W-:-:S03]  /*8cc0*/  ULDC UR8, c[0x0][0x618] ;  /* 0x0001860000087ab9 */ /* 0x000fc60000000800 */
[----:B------:R-:W-:Y:S01]  /*8cd0*/  IMAD R9, R9, UR9, R8 ;  /* 0x0000000909097c24 */ /* 0x000fe2000f8e0208 */
[----:B------:R-:W-:Y:S01]  /*8ce0*/  ULDC UR9, c[0x0][0x154] ;  /* 0x0000550000097ab9 */ /* 0x000fe20000000800 */
[----:B0-----:R-:W-:Y:S02]  /*8cf0*/  IMAD.MOV R8, RZ, RZ, -R18 ;  /* 0x000000ffff087224 */ /* 0x001fe400078e0a12 */
[----:B------:R-:W-:Y:S02]  /*8d00*/  IMAD.IADD R7, R7, 0x1, R9 ;  /* 0x0000000107077824 */ /* 0x000fe400078e0209 */
[----:B-1----:R-:W-:Y:S01]  /*8d10*/  IMAD R16, R19, R8, R16 ;  /* 0x0000000813107224 */ /* 0x002fe200078e0210 */
[----:B------:R-:W-:Y:S02]  /*8d20*/  I2FP.F32.U32 R8, R5 ;  /* 0x0000000500087245 */ /* 0x000fe40000201000 */
[--C-:B------:R-:W-:Y:S02]  /*8d30*/  SHF.R.U64 R18, R6, UR8, R7.reuse ;  /* 0x0000000806127c19 */ /* 0x100fe40008001207 */
[----:B------:R-:W-:Y:S01]  /*8d40*/  SHF.R.U32.HI R7, RZ, UR8, R7 ;  /* 0x00000008ff077c19 */ /* 0x000fe20008011607 */
[----:B------:R-:W-:Y:S01]  /*8d50*/  FMUL R8, R8, UR9 ;  /* 0x0000000908087c20 */ /* 0x000fe20008400000 */
[----:B------:R-:W-:-:S02]  /*8d60*/  ULDC UR8, c[0x0][0x608] ;  /* 0x0001820000087ab9 */ /* 0x000fc40000000800 */
[--C-:B------:R-:W-:Y:S01]  /*8d70*/  SHF.R.U64 R22, R18, UR8, R7.reuse ;  /* 0x0000000812167c19 */ /* 0x100fe20008001207 */
[----:B------:R0:W1:Y:S01]  /*8d80*/  F2I.U32.TRUNC.NTZ R23, R8 ;  /* 0x0000000800177305 */ /* 0x000062000020f000 */
[----:B------:R-:W-:Y:S01]  /*8d90*/  SHF.R.U32.HI R7, RZ, UR8, R7 ;  /* 0x00000008ff077c19 */ /* 0x000fe20008011607 */
[----:B------:R-:W-:-:S03]  /*8da0*/  ULDC UR8, c[0x0][0x658] ;  /* 0x0001960000087ab9 */ /* 0x000fc60000000800 */
[--C-:B------:R-:W-:Y:S02]  /*8db0*/  SHF.R.U64 R19, R22, UR8, R7.reuse ;  /* 0x0000000816137c19 */ /* 0x100fe40008001207 */
[----:B------:R-:W-:-:S03]  /*8dc0*/  SHF.R.U32.HI R21, RZ, UR8, R7 ;  /* 0x00000008ff157c19 */ /* 0x000fc60008011607 */
[----:B------:R-:W-:Y:S02]  /*8dd0*/  IMAD.MOV.U32 R6, RZ, RZ, R19 ;  /* 0x000000ffff067224 */ /* 0x000fe400078e0013 */
[----:B------:R-:W-:Y:S01]  /*8de0*/  IMAD.MOV.U32 R7, RZ, RZ, R21 ;  /* 0x000000ffff077224 */ /* 0x000fe200078e0015 */
[----:B0-----:R-:W-:Y:S06]  /*8df0*/  @!P0 BRA `(.L_x_183) ;  /* 0x0000000000288947 */ /* 0x001fec0003800000 */
        /* <DEDUP_REMOVED lines=10> */
.L_x_183:
[----:B------:R-:W-:Y:S01]  /*8ea0*/  ULDC UR8, c[0x0][0x648] ;  /* 0x0001920000087ab9 */ /* 0x000fe20000000800 */
[----:B-1----:R-:W-:Y:S01]  /*8eb0*/  IMAD.MOV R23, RZ, RZ, -R23 ;  /* 0x000000ffff177224 */ /* 0x002fe200078e0a17 */
[----:B------:R-:W-:Y:S01]  /*8ec0*/  SHF.R.U64 R7, R6, UR8, R7 ;  /* 0x0000000806077c19 */ /* 0x000fe20008001207 */
[----:B------:R-:W-:Y:S01]  /*8ed0*/  ULDC UR8, c[0x0][0x638] ;  /* 0x00018e0000087ab9 */ /* 0x000fe20000000800 */
[----:B------:R-:W-:Y:S01]  /*8ee0*/  LOP3.LUT R6, R22, UR19, RZ, 0xc0, !PT ;  /* 0x0000001316067c12 */ /* 0x000fe2000f8ec0ff */
[----:B--2---:R-:W-:Y:S01]  /*8ef0*/  @P2 IMAD R16, R20, R23, R5 ;  /* 0x0000001714102224 */ /* 0x004fe200078e0205 */
[----:B------:R-:W-:Y:S01]  /*8f00*/  LOP3.LUT R18, R18, UR5, RZ, 0xc0, !PT ;  /* 0x0000000512127c12 */ /* 0x000fe2000f8ec0ff */
[----:B------:R-:W-:Y:S01]  /*8f10*/  IMAD.MOV R8, RZ, RZ, -R7 ;  /* 0x000000ffff087224 */ /* 0x000fe200078e0a07 */
[----:B------:R-:W-:Y:S01]  /*8f20*/  ULDC UR9, c[0x0][0x610] ;  /* 0x0001840000097ab9 */ /* 0x000fe20000000800 */
[----:B------:R-:W-:Y:S02]  /*8f30*/  IMAD R7, R7, UR6, R6 ;  /* 0x0000000607077c24 */ /* 0x000fe4000f8e0206 */
[----:B------:R-:W-:Y:S01]  /*8f40*/  IMAD R19, R8, UR8, R19 ;  /* 0x0000000808137c24 */ /* 0x000fe2000f8e0213 */
[----:B------:R-:W-:Y:S01]  /*8f50*/  ULDC UR8, c[0x0][0x600] ;  /* 0x0001800000087ab9 */ /* 0x000fe20000000800 */
[----:B------:R-:W-:-:S02]  /*8f60*/  IMAD R6, R7, UR9, R16 ;  /* 0x0000000907067c24 */ /* 0x000fc4000f8e0210 */
[----:B------:R-:W-:Y:S02]  /*8f70*/  IMAD R19, R19, UR8, R18 ;  /* 0x0000000813137c24 */ /* 0x000fe4000f8e0212 */
[----:B------:R-:W-:-:S03]  /*8f80*/  IMAD.MOV.U32 R5, RZ, RZ, 0x1 ;  /* 0x00000001ff057424 */ /* 0x000fc600078e00ff */
[----:B------:R-:W-:Y:S02]  /*8f90*/  SEL R16, R19, R6, !P2 ;  /* 0x0000000613107207 */ /* 0x000fe40005000000 */
[----:B------:R-:W-:-:S07]  /*8fa0*/  SEL R6, R6, R19, !P2 ;  /* 0x0000001306067207 */ /* 0x000fce0005000000 */
.L_x_181:
[----:B------:R-:W-:Y:S05]  /*8fb0*/  BSYNC B1 ;  /* 0x0000000000017941 */ /* 0x000fea0003800000 */
.L_x_180:
[----:B------:R-:W-:-:S13]  /*8fc0*/  LOP3.LUT P0, RZ, R5, 0xff, RZ, 0xc0, !PT ;  /* 0x000000ff05ff7812 */ /* 0x000fda000780c0ff */
[----:B------:R-:W-:Y:S05]  /*8fd0*/  @P0 BRA `(.L_x_184) ;  /* 0xfffffff4004c0947 */ /* 0x000fea000383ffff */
[----:B------:R-:W-:Y:S05]  /*8fe0*/  BSYNC B0 ;  /* 0x0000000000007941 */ /* 0x000fea0003800000 */
.L_x_173:
[----:B------:R-:W-:-:S03]  /*8ff0*/  UMOV UR8, 0xffffffff ;  /* 0xffffffff00087882 */ /* 0x000fc60000000000 */
[----:B------:R-:W-:Y:S05]  /*9000*/  BRA.DIV UR8, `(.L_x_185) ;  /* 0x00000006081c7947 */ /* 0x000fea000b800000 */
[----:B------:R-:W-:-:S13]  /*9010*/  ELECT P0, URZ, PT ;  /* 0x00000000003f782f */ /* 0x000fda0003800000 */
.L_x_199:
[----:B------:R-:W-:Y:S04]  /*9020*/  BSSY B0, `(.L_x_186) ;  /* 0x000002b000007945 */ /* 0x000fe80003800000 */
[----:B------:R-:W-:Y:S05]  /*9030*/  @!P0 BRA `(.L_x_187) ;  /* 0x0000000000a48947 */ /* 0x000fea0003800000 */
[----:B------:R-:W-:-:S04]  /*9040*/  LOP3.LUT R4, R4, 0x2, RZ, 0xfc, !PT ;  /* 0x0000000204047812 */ /* 0x000fc800078efcff */
[----:B------:R-:W-:-:S13]  /*9050*/  ISETP.NE.AND P0, PT, R4, 0x3, PT ;  /* 0x000000030400780c */ /* 0x000fda0003f05270 */
[----:B------:R-:W-:Y:S05]  /*9060*/  @!P0 BRA `(.L_x_188) ;  /* 0x0000000000048947 */ /* 0x000fea0003800000 */
[----:B------:R-:W-:Y:S01]  /*9070*/  BPT.TRAP 0x1 ;  /* 0x000000040000795c */ /* 0x000fe20000300000 */
.L_x_188:
[----:B------:R-:W0:Y:S01]  /*9080*/  S2R R3, SR_CgaCtaId ;  /* 0x0000000000037919 */ /* 0x000e220000008800 */
[----:B------:R-:W-:Y:S02]  /*9090*/  MOV R0, 0x400 ;  /* 0x0000040000007802 */ /* 0x000fe40000000f00 */
[----:B------:R-:W-:Y:S02]  /*90a0*/  SHF.L.U32 R2, R14, 0x1f, RZ ;  /* 0x0000001f0e027819 */ /* 0x000fe400000006ff */
[----:B0-----:R-:W-:-:S05]  /*90b0*/  LEA R0, R3, R0, 0x18 ;  /* 0x0000000003007211 */ /* 0x001fca00078ec0ff */
[----:B------:R-:W-:-:S04]  /*90c0*/  VIADD R0, R0, 0x20 ;  /* 0x0000002000007836 */ /* 0x000fc80000000000 */
[C---:B------:R-:W-:Y:S02]  /*90d0*/  IMAD R5, R13.reuse, 0x8, R0 ;  /* 0x000000080d057824 */ /* 0x040fe400078e0200 */
[----:B------:R-:W-:Y:S02]  /*90e0*/  VIADD R13, R13, 0x1 ;  /* 0x000000010d0d7836 */ /* 0x000fe40000000000 */
[----:B------:R-:W0:Y:S03]  /*90f0*/  SYNCS.PHASECHK.TRANS64.TRYWAIT P0, [R5+URZ], R2 ;  /* 0x00000002050075a7 */ /* 0x000e26000800017f */
[----:B------:R-:W-:-:S04]  /*9100*/  ISETP.NE.AND P1, PT, R13, 0x4, PT ;  /* 0x000000040d00780c */ /* 0x000fc80003f25270 */
[----:B------:R-:W-:Y:S02]  /*9110*/  SEL R3, RZ, 0x1, P1 ;  /* 0x00000001ff037807 */ /* 0x000fe40000800000 */
[----:B------:R-:W-:Y:S02]  /*9120*/  SEL R13, R13, RZ, P1 ;  /* 0x000000ff0d0d7207 */ /* 0x000fe40000800000 */
[----:B------:R-:W-:-:S03]  /*9130*/  LOP3.LUT R14, R14, R3, RZ, 0x3c, !PT ;  /* 0x000000030e0e7212 */ /* 0x000fc600078e3cff */
[----:B------:R-:W-:Y:S01]  /*9140*/  IMAD R7, R13, 0x8, R0 ;  /* 0x000000080d077824 */ /* 0x000fe200078e0200 */
[----:B------:R-:W-:Y:S01]  /*9150*/  SHF.L.U32 R4, R14, 0x1f, RZ ;  /* 0x0000001f0e047819 */ /* 0x000fe200000006ff */
[----:B0-----:R-:W-:Y:S06]  /*9160*/  @!P0 BRA `(.L_x_189) ;  /* 0x0000000000e48947 */ /* 0x001fec0003800000 */
.L_x_200:
[----:B------:R-:W1:Y:S01]  /*9170*/  SYNCS.PHASECHK.TRANS64.TRYWAIT P0, [R7+URZ], R4 ;  /* 0x00000004070075a7 */ /* 0x000e62000800017f */
[----:B0-----:R-:W-:-:S05]  /*9180*/  VIADD R2, R13, 0x1 ;  /* 0x000000010d027836 */ /* 0x001fca0000000000 */
[----:B------:R-:W-:-:S04]  /*9190*/  ISETP.NE.AND P1, PT, R2, 0x4, PT ;  /* 0x000000040200780c */ /* 0x000fc80003f25270 */
[----:B------:R-:W-:Y:S02]  /*91a0*/  SEL R3, RZ, 0x1, P1 ;  /* 0x00000001ff037807 */ /* 0x000fe40000800000 */
[----:B------:R-:W-:Y:S02]  /*91b0*/  SEL R9, R2, RZ, P1 ;  /* 0x000000ff02097207 */ /* 0x000fe40000800000 */
[----:B------:R-:W-:-:S03]  /*91c0*/  LOP3.LUT R11, R14, R3, RZ, 0x3c, !PT ;  /* 0x000000030e0b7212 */ /* 0x000fc600078e3cff */
[----:B------:R-:W-:Y:S01]  /*91d0*/  IMAD R6, R9, 0x8, R0 ;  /* 0x0000000809067824 */ /* 0x000fe200078e0200 */
[----:B------:R-:W-:Y:S01]  /*91e0*/  SHF.L.U32 R5, R11, 0x1f, RZ ;  /* 0x0000001f0b057819 */ /* 0x000fe200000006ff */
[----:B-1----:R-:W-:Y:S06]  /*91f0*/  @!P0 BRA `(.L_x_190) ;  /* 0x0000000000d48947 */ /* 0x002fec0003800000 */
.L_x_201:
[----:B------:R-:W1:Y:S01]  /*9200*/  SYNCS.PHASECHK.TRANS64.TRYWAIT P0, [R6+URZ], R5 ;  /* 0x00000005060075a7 */ /* 0x000e62000800017f */
[----:B------:R-:W-:-:S05]  /*9210*/  VIADD R2, R9, 0x1 ;  /* 0x0000000109027836 */ /* 0x000fca0000000000 */
[----:B------:R-:W-:-:S04]  /*9220*/  ISETP.NE.AND P1, PT, R2, 0x4, PT ;  /* 0x000000040200780c */ /* 0x000fc80003f25270 */
[----:B0-----:R-:W-:Y:S02]  /*9230*/  SEL R4, RZ, 0x1, P1 ;  /* 0x00000001ff047807 */ /* 0x001fe40000800000 */
[----:B------:R-:W-:Y:S02]  /*9240*/  SEL R3, R2, RZ, P1 ;  /* 0x000000ff02037207 */ /* 0x000fe40000800000 */
[----:B------:R-:W-:Y:S01]  /*9250*/  LOP3.LUT R4, R11, R4, RZ, 0x3c, !PT ;  /* 0x000000040b047212 */ /* 0x000fe200078e3cff */
[----:B-1----:R-:W-:Y:S06]  /*9260*/  @!P0 BRA `(.L_x_191) ;  /* 0x0000000000cc8947 */ /* 0x002fec0003800000 */
.L_x_202:
[----:B------:R-:W-:Y:S01]  /*9270*/  IMAD R3, R3, 0x8, R0 ;  /* 0x0000000803037824 */ /* 0x000fe200078e0200 */
[----:B------:R-:W-:-:S07]  /*9280*/  SHF.L.U32 R0, R4, 0x1f, RZ ;  /* 0x0000001f04007819 */ /* 0x000fce00000006ff */
.L_x_192:
[----:B-1----:R1:W2:Y:S02]  /*9290*/  SYNCS.PHASECHK.TRANS64.TRYWAIT P0, [R3+URZ], R0 ;  /* 0x00000000030075a7 */ /* 0x0022a4000800017f */
[----:B--2---:R-:W-:Y:S05]  /*92a0*/  @!P0 NANOSLEEP.SYNCS 0x989680 ;  /* 0x009896800000895d */ /* 0x004fea0003900000 */
[----:B------:R-:W2:Y:S02]  /*92b0*/  @!P0 SYNCS.PHASECHK.TRANS64 P0, [R3+URZ], R0 ;  /* 0x00000000030085a7 */ /* 0x000ea4000800007f */
[----:B--2---:R-:W-:Y:S05]  /*92c0*/  @!P0 BRA `(.L_x_192) ;  /* 0xfffffffc00f08947 */ /* 0x004fea000383ffff */
.L_x_187:
[----:B------:R-:W-:Y:S05]  /*92d0*/  BSYNC B0 ;  /* 0x0000000000007941 */ /* 0x000fea0003800000 */
.L_x_186:
[----:B------:R-:W-:Y:S05]  /*92e0*/  EXIT ;  /* 0x000000000000794d */ /* 0x000fea0003800000 */
.L_x_21:
[----:B-1----:R-:W-:-:S04]  /*92f0*/  IMAD.U32 R13, RZ, RZ, UR6 ;  /* 0x00000006ff0d7e24 */ /* 0x002fc8000f8e00ff */
[----:B------:R1:W4:Y:S03]  /*9300*/  SYNCS.PHASECHK.TRANS64.TRYWAIT P0, [R13+URZ], R12 ;  /* 0x0000000c0d0075a7 */ /* 0x000326000800017f */
[----:B----4-:R-:W-:Y:S05]  /*9310*/  @!P0 NANOSLEEP.SYNCS 0x989680 ;  /* 0x009896800000895d */ /* 0x010fea0003900000 */
[----:B------:R-:W4:Y:S02]  /*9320*/  @!P0 SYNCS.PHASECHK.TRANS64 P0, [R13+URZ], R12 ;  /* 0x0000000c0d0085a7 */ /* 0x000f24000800007f */
[----:B----4-:R-:W-:Y:S05]  /*9330*/  @!P0 BRA `(.L_x_21) ;  /* 0xfffffffc00ec8947 */ /* 0x010fea000383ffff */
[----:B------:R-:W-:Y:S05]  /*9340*/  BRA `(.L_x_20) ;  /* 0xffffff84002c7947 */ /* 0x000fea000383ffff */
.L_x_27:
[----:B-1----:R-:W-:-:S04]  /*9350*/  IMAD.U32 R145, RZ, RZ, UR12 ;  /* 0x0000000cff917e24 */ /* 0x002fc8000f8e00ff */
[----:B------:R1:W4:Y:S03]  /*9360*/  SYNCS.PHASECHK.TRANS64.TRYWAIT P0, [R145+URZ], R140 ;  /* 0x0000008c910075a7 */ /* 0x000326000800017f */
[----:B----4-:R-:W-:Y:S05]  /*9370*/  @!P0 NANOSLEEP.SYNCS 0x989680 ;  /* 0x009896800000895d */ /* 0x010fea0003900000 */
[----:B------:R-:W4:Y:S02]  /*9380*/  @!P0 SYNCS.PHASECHK.TRANS64 P0, [R145+URZ], R140 ;  /* 0x0000008c910085a7 */ /* 0x000f24000800007f */
[----:B----4-:R-:W-:Y:S05]  /*9390*/  @!P0 BRA `(.L_x_27) ;  /* 0xfffffffc00ec8947 */ /* 0x010fea000383ffff */
[----:B------:R-:W-:Y:S05]  /*93a0*/  BRA `(.L_x_26) ;  /* 0xffffff8c005c7947 */ /* 0x000fea000383ffff */
.L_x_174:
[----:B------:R-:W-:Y:S01]  /*93b0*/  BSSY B1, `(.L_x_193) ;  /* 0x0000006000017945 */ /* 0x000fe20003800000 */
[----:B------:R-:W-:-:S07]  /*93c0*/  IMAD.MOV.U32 R5, RZ, RZ, -0x1 ;  /* 0xffffffffff057424 */ /* 0x000fce00078e00ff */
[----:B------:R-:W-:Y:S05]  /*93d0*/  WARPSYNC.COLLECTIVE R5, `(.L_x_194) ;  /* 0x00000000050c7348 */ /* 0x000fea0003c00000 */
[----:B------:R-:W-:Y:S02]  /*93e0*/  ELECT P0, UR62, PT ;  /* 0x00000000003e782f */ /* 0x000fe40003800000 */
[----:B------:R-:W-:Y:S01]  /*93f0*/  MOV R5, UR62 ;  /* 0x0000003e00057c02 */ /* 0x000fe20008000f00 */
[----:B------:R-:W-:Y:S10]  /*9400*/  ENDCOLLECTIVE ;  /* 0x000000000000791b */ /* 0x000ff40003800000 */
.L_x_194:
[----:B------:R-:W-:Y:S05]  /*9410*/  BSYNC B1 ;  /* 0x0000000000017941 */ /* 0x000fea0003800000 */
.L_x_193:
[----:B------:R-:W-:Y:S05]  /*9420*/  BRA `(.L_x_195) ;  /* 0xfffffff000447947 */ /* 0x000fea000383ffff */
.L_x_177:
[----:B-1----:R1:W2:Y:S02]  /*9430*/  SYNCS.PHASECHK.TRANS64.TRYWAIT P0, [R19+URZ+0x20], R8 ;  /* 0x00002008130075a7 */ /* 0x0022a4000800017f */
[----:B--2---:R-:W-:Y:S05]  /*9440*/  @!P0 NANOSLEEP.SYNCS 0x989680 ;  /* 0x009896800000895d */ /* 0x004fea0003900000 */
[----:B------:R-:W2:Y:S02]  /*9450*/  @!P0 SYNCS.PHASECHK.TRANS64 P0, [R19+URZ+0x20], R8 ;  /* 0x00002008130085a7 */ /* 0x000ea4000800007f */
[----:B--2---:R-:W-:Y:S05]  /*9460*/  @!P0 BRA `(.L_x_177) ;  /* 0xfffffffc00f08947 */ /* 0x004fea000383ffff */
[----:B------:R-:W-:Y:S05]  /*9470*/  BRA `(.L_x_196) ;  /* 0xfffffff0007c7947 */ /* 0x000fea000383ffff */
.L_x_185:
[----:B------:R-:W-:Y:S01]  /*9480*/  BSSY B0, `(.L_x_197) ;  /* 0x0000006000007945 */ /* 0x000fe20003800000 */
[----:B------:R-:W-:-:S07]  /*9490*/  IMAD.MOV.U32 R5, RZ, RZ, -0x1 ;  /* 0xffffffffff057424 */ /* 0x000fce00078e00ff */
[----:B------:R-:W-:Y:S05]  /*94a0*/  WARPSYNC.COLLECTIVE R5, `(.L_x_198) ;  /* 0x00000000050c7348 */ /* 0x000fea0003c00000 */
[----:B------:R-:W-:Y:S02]  /*94b0*/  ELECT P0, UR62, PT ;  /* 0x00000000003e782f */ /* 0x000fe40003800000 */
[----:B------:R-:W-:Y:S01]  /*94c0*/  MOV R5, UR62 ;  /* 0x0000003e00057c02 */ /* 0x000fe20008000f00 */
[----:B------:R-:W-:Y:S10]  /*94d0*/  ENDCOLLECTIVE ;  /* 0x000000000000791b */ /* 0x000ff40003800000 */
.L_x_198:
[----:B------:R-:W-:Y:S05]  /*94e0*/  BSYNC B0 ;  /* 0x0000000000007941 */ /* 0x000fea0003800000 */
.L_x_197:
[----:B------:R-:W-:Y:S05]  /*94f0*/  BRA `(.L_x_199) ;  /* 0xfffffff800c87947 */ /* 0x000fea000383ffff */
.L_x_189:
[----:B0-----:R0:W1:Y:S02]  /*9500*/  SYNCS.PHASECHK.TRANS64.TRYWAIT P0, [R5+URZ], R2 ;  /* 0x00000002050075a7 */ /* 0x001064000800017f */
[----:B-1----:R-:W-:Y:S05]  /*9510*/  @!P0 NANOSLEEP.SYNCS 0x989680 ;  /* 0x009896800000895d */ /* 0x002fea0003900000 */
[----:B------:R-:W1:Y:S02]  /*9520*/  @!P0 SYNCS.PHASECHK.TRANS64 P0, [R5+URZ], R2 ;  /* 0x00000002050085a7 */ /* 0x000e64000800007f */
[----:B-1----:R-:W-:Y:S05]  /*9530*/  @!P0 BRA `(.L_x_189) ;  /* 0xfffffffc00f08947 */ /* 0x002fea000383ffff */
[----:B------:R-:W-:Y:S05]  /*9540*/  BRA `(.L_x_200) ;  /* 0xfffffffc00087947 */ /* 0x000fea000383ffff */
.L_x_190:
[----:B0-----:R0:W1:Y:S02]  /*9550*/  SYNCS.PHASECHK.TRANS64.TRYWAIT P0, [R7+URZ], R4 ;  /* 0x00000004070075a7 */ /* 0x001064000800017f */
[----:B-1----:R-:W-:Y:S05]  /*9560*/  @!P0 NANOSLEEP.SYNCS 0x989680 ;  /* 0x009896800000895d */ /* 0x002fea0003900000 */
[----:B------:R-:W1:Y:S02]  /*9570*/  @!P0 SYNCS.PHASECHK.TRANS64 P0, [R7+URZ], R4 ;  /* 0x00000004070085a7 */ /* 0x000e64000800007f */
[----:B-1----:R-:W-:Y:S05]  /*9580*/  @!P0 BRA `(.L_x_190) ;  /* 0xfffffffc00f08947 */ /* 0x002fea000383ffff */
[----:B------:R-:W-:Y:S05]  /*9590*/  BRA `(.L_x_201) ;  /* 0xfffffffc00187947 */ /* 0x000fea000383ffff */
.L_x_191:
[----:B0-----:R0:W1:Y:S02]  /*95a0*/  SYNCS.PHASECHK.TRANS64.TRYWAIT P0, [R6+URZ], R5 ;  /* 0x00000005060075a7 */ /* 0x001064000800017f */
[----:B-1----:R-:W-:Y:S05]  /*95b0*/  @!P0 NANOSLEEP.SYNCS 0x989680 ;  /* 0x009896800000895d */ /* 0x002fea0003900000 */
[----:B------:R-:W1:Y:S02]  /*95c0*/  @!P0 SYNCS.PHASECHK.TRANS64 P0, [R6+URZ], R5 ;  /* 0x00000005060085a7 */ /* 0x000e64000800007f */
[----:B-1----:R-:W-:Y:S05]  /*95d0*/  @!P0 BRA `(.L_x_191) ;  /* 0xfffffffc00f08947 */ /* 0x002fea000383ffff */
[----:B------:R-:W-:Y:S05]  /*95e0*/  BRA `(.L_x_202) ;  /* 0xfffffffc00207947 */ /* 0x000fea000383ffff */
.L_x_203:
[----:B------:R-:W-:-:S00]  /*95f0*/  BRA `(.L_x_203) ;  /* 0xfffffffc00fc7947 */ /* 0x000fc0000383ffff */
[----:B------:R-:W-:-:S00]  /*9600*/  NOP ;  /* 0x0000000000007918 */ /* 0x000fc00000000000 */
[----:B------:R-:W-:-:S00]  /*9610*/  NOP ;  /* 0x0000000000007918 */ /* 0x000fc00000000000 */
[----:B------:R-:W-:-:S00]  /*9620*/  NOP ;  /* 0x0000000000007918 */ /* 0x000fc00000000000 */
[----:B------:R-:W-:-:S00]  /*9630*/  NOP ;  /* 0x0000000000007918 */ /* 0x000fc00000000000 */
[----:B------:R-:W-:-:S00]  /*9640*/  NOP ;  /* 0x0000000000007918 */ /* 0x000fc00000000000 */
[----:B------:R-:W-:-:S00]  /*9650*/  NOP ;  /* 0x0000000000007918 */ /* 0x000fc00000000000 */
[----:B------:R-:W-:-:S00]  /*9660*/  NOP ;  /* 0x0000000000007918 */ /* 0x000fc00000000000 */
[----:B------:R-:W-:-:S00]  /*9670*/  NOP ;  /* 0x0000000000007918 */ /* 0x000fc00000000000 */
.L_x_204:


//--------------------- .nv.shared._ZN7cutlass13device_kernelINS_4gemm6kernel13GemmUniversalIN4cute5tupleIJiiiiEEENS1_10collective13CollectiveMmaINS1_37MainloopSm90TmaGmmaWarpSpecializedFP8ILi4ENS5_IJNS4_1CILi2EEENSA_ILi1EEESC_EEENS1_35KernelTmaWarpSpecializedCooperativeEEENS5_IJNSA_ILi128EEESG_NSA_ILi32EEEEEENS_12float_e5m2_tENS5_IJlSC_lEEESJ_SK_NS4_8TiledMMAINS4_8MMA_AtomIJNS4_4SM904GMMA31MMA_64x128x32_F32E5M2E5M2_SS_TNILNSO_7ScaleInE1ELSQ_1EEEEEENS4_6LayoutISD_NS5_IJSC_NSA_ILi0EEESU_EEEEENS5_IJNS4_10UnderscoreESX_SX_EEEEENS4_13SM90_TMA_LOADENS4_14ComposedLayoutINS4_7SwizzleILi1ELi4ELi3EEENS4_18smem_ptr_flag_bitsILi8EEENST_INS5_IJNSA_ILi8EEESH_EEENS5_IJSH_SC_EEEEEEEvNS4_8identityENS4_23SM90_TMA_LOAD_MULTICASTES1A_vS1B_EENS_8epilogue10collective6detail29Sm90TmaWarpSpecializedAdapterINS1F_15DefaultEpilogueISJ_SK_SK_NS1E_6thread17LinearCombinationISJ_Li1EffLNS1J_9ScaleType4KindE0ELNS_15FloatRoundStyleE2ESJ_EENS1_15EpilogueDefaultEEEEEvvEEEEvNT_6ParamsE --------------------------
	.section	.nv.shared._ZN7cutlass13device_kernelINS_4gemm6kernel13GemmUniversalIN4cute5tupleIJiiiiEEENS1_10collective13CollectiveMmaINS1_37MainloopSm90TmaGmmaWarpSpecializedFP8ILi4ENS5_IJNS4_1CILi2EEENSA_ILi1EEESC_EEENS1_35KernelTmaWarpSpecializedCooperativeEEENS5_IJNSA_ILi128EEESG_NSA_ILi32EEEEEENS_12float_e5m2_tENS5_IJlSC_lEEESJ_SK_NS4_8TiledMMAINS4_8MMA_AtomIJNS4_4SM904GMMA31MMA_64x128x32_F32E5M2E5M2_SS_TNILNSO_7ScaleInE1ELSQ_1EEEEEENS4_6LayoutISD_NS5_IJSC_NSA_ILi0EEESU_EEEEENS5_IJNS4_10UnderscoreESX_SX_EEEEENS4_13SM90_TMA_LOADENS4_14ComposedLayoutINS4_7SwizzleILi1ELi4ELi3EEENS4_18smem_ptr_flag_bitsILi8EEENST_INS5_IJNSA_ILi8EEESH_EEENS5_IJSH_SC_EEEEEEEvNS4_8identityENS4_23SM90_TMA_LOAD_MULTICASTES1A_vS1B_EENS_8epilogue10collective6detail29Sm90TmaWarpSpecializedAdapterINS1F_15DefaultEpilogueISJ_SK_SK_NS1E_6thread17LinearCombinationISJ_Li1EffLNS1J_9ScaleType4KindE0ELNS_15FloatRoundStyleE2ESJ_EENS1_15EpilogueDefaultEEEEEvvEEEEvNT_6ParamsE,"aw",@nobits
	.sectionflags	@""
	.align	16
	.zero		1024


//--------------------- .nv.shared.reserved.0     --------------------------
	.section	.nv.shared.reserved.0,"aw",@nobits
	.weak		__nv_reservedSMEM_offset_0_alias
	.size		__nv_reservedSMEM_offset_0_alias, 0, 0
	.other		__nv_reservedSMEM_offset_0_alias,@"STO_CUDA_RESERVED_SHARED STV_DEFAULT"
__nv_reservedSMEM_offset_0_alias:
	.zero		0


//--------------------- .nv.global                --------------------------
	.section	.nv.global,"aw",@nobits
.nv.global:
	.type		_ZN39_INTERNAL_4449a785_4_k_cu_8b0863a9_50524cute1_E,@object
	.size		_ZN39_INTERNAL_4449a785_4_k_cu_8b0863a9_50524cute1_E,(_ZN39_INTERNAL_4449a785_4_k_cu_8b0863a9_50524cuda3std3__45__cpo6cbeginE - _ZN39_INTERNAL_4449a785_4_k_cu_8b0863a9_50524cute1_E)
_ZN39_INTERNAL_4449a785_4_k_cu_8b0863a9_50524cute1_E:
	.zero		1
	.type		_ZN39_INTERNAL_4449a785_4_k_cu_8b0863a9_50524cuda3std3__45__cpo6cbeginE,@object
	.size		_ZN39_INTERNAL_4449a785_4_k_cu_8b0863a9_50524cuda3std3__45__cpo6cbeginE,(_ZN39_INTERNAL_4449a785_4_k_cu_8b0863a9_50524cuda3std3__48in_placeE - _ZN39_INTERNAL_4449a785_4_k_cu_8b0863a9_50524cuda3std3__45__cpo6cbeginE)
_ZN39_INTERNAL_4449a785_4_k_cu_8b0863a9_50524cuda3std3__45__cpo6cbeginE:
	.zero		1
	.type		_ZN39_INTERNAL_4449a785_4_k_cu_8b0863a9_50524cuda3std3__48in_placeE,@object
	.size		_ZN39_INTERNAL_4449a785_4_k_cu_8b0863a9_50524cuda3std3__48in_placeE,(_ZN39_INTERNAL_4449a785_4_k_cu_8b0863a9_50524cuda3std6ranges3__45__cpo9iter_moveE - _ZN39_INTERNAL_4449a785_4_k_cu_8b0863a9_50524cuda3std3__48in_placeE)
_ZN39_INTERNAL_4449a785_4_k_cu_8b0863a9_50524cuda3std3__48in_placeE:
	.zero		1
	.type		_ZN39_INTERNAL_4449a785_4_k_cu_8b0863a9_50524cuda3std6ranges3__45__cpo9iter_moveE,@object
	.size		_ZN39_INTERNAL_4449a785_4_k_cu_8b0863a9_50524cuda3std6ranges3__45__cpo9iter_moveE,(_ZN39_INTERNAL_4449a785_4_k_cu_8b0863a9_50524cuda3std3__45__cpo5beginE - _ZN39_INTERNAL_4449a785_4_k_cu_8b0863a9_50524cuda3std6ranges3__45__cpo9iter_moveE)
_ZN39_INTERNAL_4449a785_4_k_cu_8b0863a9_50524cuda3std6ranges3__45__cpo9iter_moveE:
	.zero		1
	.type		_ZN39_INTERNAL_4449a785_4_k_cu_8b0863a9_50524cuda3std3__45__cpo5beginE,@object
	.size		_ZN39_INTERNAL_4449a785_4_k_cu_8b0863a9_50524cuda3std3__45__cpo5beginE,(_ZN39_INTERNAL_4449a785_4_k_cu_8b0863a9_50524cuda3std3__441_GLOBAL__N__4449a785_4_k_cu_8b0863a9_50526ignoreE - _ZN39_INTERNAL_4449a785_4_k_cu_8b0863a9_50524cuda3std3__45__cpo5beginE)
_ZN39_INTERNAL_4449a785_4_k_cu_8b0863a9_50524cuda3std3__45__cpo5beginE:
	.zero		1
	.type		_ZN39_INTERNAL_4449a785_4_k_cu_8b0863a9_50524cuda3std3__441_GLOBAL__N__4449a785_4_k_cu_8b0863a9_50526ignoreE,@object
	.size		_ZN39_INTERNAL_4449a785_4_k_cu_8b0863a9_50524cuda3std3__441_GLOBAL__N__4449a785_4_k_cu_8b0863a9_50526ignoreE,(_ZN39_INTERNAL_4449a785_4_k_cu_8b0863a9_50524cute7productE - _ZN39_INTERNAL_4449a785_4_k_cu_8b0863a9_50524cuda3std3__441_GLOBAL__N__4449a785_4_k_cu_8b0863a9_50526ignoreE)
_ZN39_INTERNAL_4449a785_4_k_cu_8b0863a9_50524cuda3std3__441_GLOBAL__N__4449a785_4_k_cu_8b0863a9_50526ignoreE:
	.zero		1
	.type		_ZN39_INTERNAL_4449a785_4_k_cu_8b0863a9_50524cute7productE,@object
	.size		_ZN39_INTERNAL_4449a785_4_k_cu_8b0863a9_50524cute7productE,(_ZN39_INTERNAL_4449a785_4_k_cu_8b0863a9_50524cuda3std3__45__cpo3endE - _ZN39_INTERNAL_4449a785_4_k_cu_8b0863a9_50524cute7productE)
_ZN39_INTERNAL_4449a785_4_k_cu_8b0863a9_50524cute7productE:
	.zero		1
	.type		_ZN39_INTERNAL_4449a785_4_k_cu_8b0863a9_50524cuda3std3__45__cpo3endE,@object
	.size		_ZN39_INTERNAL_4449a785_4_k_cu_8b0863a9_50524cuda3std3__45__cpo3endE,(_ZN39_INTERNAL_4449a785_4_k_cu_8b0863a9_50524cuda3std3__419piecewise_constructE - _ZN39_INTERNAL_4449a785_4_k_cu_8b0863a9_50524cuda3std3__45__cpo3endE)
_ZN39_INTERNAL_4449a785_4_k_cu_8b0863a9_50524cuda3std3__45__cpo3endE:
	.zero		1
	.type		_ZN39_INTERNAL_4449a785_4_k_cu_8b0863a9_50524cuda3std3__419piecewise_constructE,@object
	.size		_ZN39_INTERNAL_4449a785_4_k_cu_8b0863a9_50524cuda3std3__419piecewise_constructE,(_ZN39_INTERNAL_4449a785_4_k_cu_8b0863a9_50524cuda3std3__45__cpo4cendE - _ZN39_INTERNAL_4449a785_4_k_cu_8b0863a9_50524cuda3std3__419piecewise_constructE)
_ZN39_INTERNAL_4449a785_4_k_cu_8b0863a9_50524cuda3std3__419piecewise_constructE:
	.zero		1
	.type		_ZN39_INTERNAL_4449a785_4_k_cu_8b0863a9_50524cuda3std3__45__cpo4cendE,@object
	.size		_ZN39_INTERNAL_4449a785_4_k_cu_8b0863a9_50524cuda3std3__45__cpo4cendE,(_ZN39_INTERNAL_4449a785_4_k_cu_8b0863a9_50524cuda3std6ranges3__45__cpo4swapE - _ZN39_INTERNAL_4449a785_4_k_cu_8b0863a9_50524cuda3std3__45__cpo4cendE)
_ZN39_INTERNAL_4449a785_4_k_cu_8b0863a9_50524cuda3std3__45__cpo4cendE:
	.zero		1
	.type		_ZN39_INTERNAL_4449a785_4_k_cu_8b0863a9_50524cuda3std6ranges3__45__cpo4swapE,@object
	.size		_ZN39_INTERNAL_4449a785_4_k_cu_8b0863a9_50524cuda3std6ranges3__45__cpo4swapE,(.L_7 - _ZN39_INTERNAL_4449a785_4_k_cu_8b0863a9_50524cuda3std6ranges3__45__cpo4swapE)
_ZN39_INTERNAL_4449a785_4_k_cu_8b0863a9_50524cuda3std6ranges3__45__cpo4swapE:
	.zero		1
.L_7:


//--------------------- .nv.constant0._ZN7cutlass13device_kernelINS_4gemm6kernel13GemmUniversalIN4cute5tupleIJiiiiEEENS1_10collective13CollectiveMmaINS1_37MainloopSm90TmaGmmaWarpSpecializedFP8ILi4ENS5_IJNS4_1CILi2EEENSA_ILi1EEESC_EEENS1_35KernelTmaWarpSpecializedCooperativeEEENS5_IJNSA_ILi128EEESG_NSA_ILi32EEEEEENS_12float_e5m2_tENS5_IJlSC_lEEESJ_SK_NS4_8TiledMMAINS4_8MMA_AtomIJNS4_4SM904GMMA31MMA_64x128x32_F32E5M2E5M2_SS_TNILNSO_7ScaleInE1ELSQ_1EEEEEENS4_6LayoutISD_NS5_IJSC_NSA_ILi0EEESU_EEEEENS5_IJNS4_10UnderscoreESX_SX_EEEEENS4_13SM90_TMA_LOADENS4_14ComposedLayoutINS4_7SwizzleILi1ELi4ELi3EEENS4_18smem_ptr_flag_bitsILi8EEENST_INS5_IJNSA_ILi8EEESH_EEENS5_IJSH_SC_EEEEEEEvNS4_8identityENS4_23SM90_TMA_LOAD_MULTICASTES1A_vS1B_EENS_8epilogue10collective6detail29Sm90TmaWarpSpecializedAdapterINS1F_15DefaultEpilogueISJ_SK_SK_NS1E_6thread17LinearCombinationISJ_Li1EffLNS1J_9ScaleType4KindE0ELNS_15FloatRoundStyleE2ESJ_EENS1_15EpilogueDefaultEEEEEvvEEEEvNT_6ParamsE --------------------------
	.section	.nv.constant0._ZN7cutlass13device_kernelINS_4gemm6kernel13GemmUniversalIN4cute5tupleIJiiiiEEENS1_10collective13CollectiveMmaINS1_37MainloopSm90TmaGmmaWarpSpecializedFP8ILi4ENS5_IJNS4_1CILi2EEENSA_ILi1EEESC_EEENS1_35KernelTmaWarpSpecializedCooperativeEEENS5_IJNSA_ILi128EEESG_NSA_ILi32EEEEEENS_12float_e5m2_tENS5_IJlSC_lEEESJ_SK_NS4_8TiledMMAINS4_8MMA_AtomIJNS4_4SM904GMMA31MMA_64x128x32_F32E5M2E5M2_SS_TNILNSO_7ScaleInE1ELSQ_1EEEEEENS4_6LayoutISD_NS5_IJSC_NSA_ILi0EEESU_EEEEENS5_IJNS4_10UnderscoreESX_SX_EEEEENS4_13SM90_TMA_LOADENS4_14ComposedLayoutINS4_7SwizzleILi1ELi4ELi3EEENS4_18smem_ptr_flag_bitsILi8EEENST_INS5_IJNSA_ILi8EEESH_EEENS5_IJSH_SC_EEEEEEEvNS4_8identityENS4_23SM90_TMA_LOAD_MULTICASTES1A_vS1B_EENS_8epilogue10collective6detail29Sm90TmaWarpSpecializedAdapterINS1F_15DefaultEpilogueISJ_SK_SK_NS1E_6thread17LinearCombinationISJ_Li1EffLNS1J_9ScaleType4KindE0ELNS_15FloatRoundStyleE2ESJ_EENS1_15EpilogueDefaultEEEEEvvEEEEvNT_6ParamsE,"a",@progbits
	.sectionflags	@""
	.align	4
.nv.constant0._ZN7cutlass13device_kernelINS_4gemm6kernel13GemmUniversalIN4cute5tupleIJiiiiEEENS1_10collective13CollectiveMmaINS1_37MainloopSm90TmaGmmaWarpSpecializedFP8ILi4ENS5_IJNS4_1CILi2EEENSA_ILi1EEESC_EEENS1_35KernelTmaWarpSpecializedCooperativeEEENS5_IJNSA_ILi128EEESG_NSA_ILi32EEEEEENS_12float_e5m2_tENS5_IJlSC_lEEESJ_SK_NS4_8TiledMMAINS4_8MMA_AtomIJNS4_4SM904GMMA31MMA_64x128x32_F32E5M2E5M2_SS_TNILNSO_7ScaleInE1ELSQ_1EEEEEENS4_6LayoutISD_NS5_IJSC_NSA_ILi0EEESU_EEEEENS5_IJNS4_10UnderscoreESX_SX_EEEEENS4_13SM90_TMA_LOADENS4_14ComposedLayoutINS4_7SwizzleILi1ELi4ELi3EEENS4_18smem_ptr_flag_bitsILi8EEENST_INS5_IJNSA_ILi8EEESH_EEENS5_IJSH_SC_EEEEEEEvNS4_8identityENS4_23SM90_TMA_LOAD_MULTICASTES1A_vS1B_EENS_8epilogue10collective6detail29Sm90TmaWarpSpecializedAdapterINS1F_15DefaultEpilogueISJ_SK_SK_NS1E_6thread17LinearCombinationISJ_Li1EffLNS1J_9ScaleType4KindE0ELNS_15FloatRoundStyleE2ESJ_EENS1_15EpilogueDefaultEEEEEvvEEEEvNT_6ParamsE:
	.zero		1664


//--------------------- SYMBOLS --------------------------

	.type		.nv.reservedSmem.offset0,@object
	.size		.nv.reservedSmem.offset0,0x4
